	.target	sm_90a

	.elftype	@"ET_EXEC"


//--------------------- .note.nv.tkinfo           --------------------------
	.section	.note.nv.tkinfo,"",@"SHT_NOTE"
	.sectionflags	@"SHF_NOTE_NV_TKINFO"
	.tkinfo
        /*0018*/ 	.word	0x00000002
        /*0030*/ 	.string	""
        /*0030*/ 	.string	"ptxas"
        /*0030*/ 	.string	"Cuda compilation tools, release 13.0, V13.0.88"
        /*0030*/ 	.string	"Build cuda_13.0.r13.0/compiler.36424714_0"
        /*0030*/ 	.string	"-arch sm_90a -m 64 "



//--------------------- .note.nv.cuinfo           --------------------------
	.section	.note.nv.cuinfo,"",@"SHT_NOTE"
	.sectionflags	@"SHF_NOTE_NV_CUINFO"
        /*0018*/ 	.short	0x0002
        /*001a*/ 	.short	0x005a
        /*001c*/ 	.short	0x0082
	.zero		2


//--------------------- .nv.info                  --------------------------
	.section	.nv.info,"",@"SHT_CUDA_INFO"
	.align	4


	//----- nvinfo : EIATTR_REGCOUNT
	.align		4
        /*0000*/ 	.byte	0x04, 0x2f
        /*0002*/ 	.short	(.L_12 - .L_11)
	.align		4
.L_11:
        /*0004*/ 	.word	index@(_ZN7cutlass13device_kernelINS_4gemm6kernel13GemmUniversalIN4cute5tupleIJiiiiEEENS1_10collective13CollectiveMmaINS1_37MainloopSm90TmaGmmaWarpSpecializedFP8ILi4ENS5_IJNS4_1CILi1EEESB_SB_EEENS1_35KernelTmaWarpSpecializedCooperativeEEENS5_IJNSA_ILi128EEENSA_ILi256EEENSA_ILi64EEEEEENS_12float_e5m2_tENS5_IJlSB_lEEESJ_SK_NS4_8TiledMMAINS4_8MMA_AtomIJNS4_4SM904GMMA31MMA_64x256x32_F32E5M2E5M2_SS_TNILNSO_7ScaleInE1ELSQ_1EEEEEENS4_6LayoutINS5_IJNSA_ILi2EEESB_SB_EEENS5_IJSB_NSA_ILi0EEESW_EEEEENS5_IJNS4_10UnderscoreESZ_SZ_EEEEENS4_13SM90_TMA_LOADENS4_14ComposedLayoutINS4_7SwizzleILi2ELi4ELi3EEENS4_18smem_ptr_flag_bitsILi8EEENST_INS5_IJNSA_ILi8EEESH_EEENS5_IJSH_SB_EEEEEEEvNS4_8identityES12_S1C_vS1D_EENS_8epilogue10collective6detail29Sm90TmaWarpSpecializedAdapterINS1G_15DefaultEpilogueISJ_SK_SK_NS1F_6thread17LinearCombinationISJ_Li1EffLNS1K_9ScaleType4KindE0ELNS_15FloatRoundStyleE2ESJ_EENS1_15EpilogueDefaultEEEEEvvEEEEvNT_6ParamsE)
        /*0008*/ 	.word	0x000000a8


	//----- nvinfo : EIATTR_FRAME_SIZE
	.align		4
.L_12:
        /*000c*/ 	.byte	0x04, 0x11
        /*000e*/ 	.short	(.L_14 - .L_13)
	.align		4
.L_13:
        /*0010*/ 	.word	index@(_ZN7cutlass13device_kernelINS_4gemm6kernel13GemmUniversalIN4cute5tupleIJiiiiEEENS1_10collective13CollectiveMmaINS1_37MainloopSm90TmaGmmaWarpSpecializedFP8ILi4ENS5_IJNS4_1CILi1EEESB_SB_EEENS1_35KernelTmaWarpSpecializedCooperativeEEENS5_IJNSA_ILi128EEENSA_ILi256EEENSA_ILi64EEEEEENS_12float_e5m2_tENS5_IJlSB_lEEESJ_SK_NS4_8TiledMMAINS4_8MMA_AtomIJNS4_4SM904GMMA31MMA_64x256x32_F32E5M2E5M2_SS_TNILNSO_7ScaleInE1ELSQ_1EEEEEENS4_6LayoutINS5_IJNSA_ILi2EEESB_SB_EEENS5_IJSB_NSA_ILi0EEESW_EEEEENS5_IJNS4_10UnderscoreESZ_SZ_EEEEENS4_13SM90_TMA_LOADENS4_14ComposedLayoutINS4_7SwizzleILi2ELi4ELi3EEENS4_18smem_ptr_flag_bitsILi8EEENST_INS5_IJNSA_ILi8EEESH_EEENS5_IJSH_SB_EEEEEEEvNS4_8identityES12_S1C_vS1D_EENS_8epilogue10collective6detail29Sm90TmaWarpSpecializedAdapterINS1G_15DefaultEpilogueISJ_SK_SK_NS1F_6thread17LinearCombinationISJ_Li1EffLNS1K_9ScaleType4KindE0ELNS_15FloatRoundStyleE2ESJ_EENS1_15EpilogueDefaultEEEEEvvEEEEvNT_6ParamsE)
        /*0014*/ 	.word	0x00000100


	//----- nvinfo : EIATTR_MIN_STACK_SIZE
	.align		4
.L_14:
        /*0018*/ 	.byte	0x04, 0x12
        /*001a*/ 	.short	(.L_16 - .L_15)
	.align		4
.L_15:
        /*001c*/ 	.word	index@(_ZN7cutlass13device_kernelINS_4gemm6kernel13GemmUniversalIN4cute5tupleIJiiiiEEENS1_10collective13CollectiveMmaINS1_37MainloopSm90TmaGmmaWarpSpecializedFP8ILi4ENS5_IJNS4_1CILi1EEESB_SB_EEENS1_35KernelTmaWarpSpecializedCooperativeEEENS5_IJNSA_ILi128EEENSA_ILi256EEENSA_ILi64EEEEEENS_12float_e5m2_tENS5_IJlSB_lEEESJ_SK_NS4_8TiledMMAINS4_8MMA_AtomIJNS4_4SM904GMMA31MMA_64x256x32_F32E5M2E5M2_SS_TNILNSO_7ScaleInE1ELSQ_1EEEEEENS4_6LayoutINS5_IJNSA_ILi2EEESB_SB_EEENS5_IJSB_NSA_ILi0EEESW_EEEEENS5_IJNS4_10UnderscoreESZ_SZ_EEEEENS4_13SM90_TMA_LOADENS4_14ComposedLayoutINS4_7SwizzleILi2ELi4ELi3EEENS4_18smem_ptr_flag_bitsILi8EEENST_INS5_IJNSA_ILi8EEESH_EEENS5_IJSH_SB_EEEEEEEvNS4_8identityES12_S1C_vS1D_EENS_8epilogue10collective6detail29Sm90TmaWarpSpecializedAdapterINS1G_15DefaultEpilogueISJ_SK_SK_NS1F_6thread17LinearCombinationISJ_Li1EffLNS1K_9ScaleType4KindE0ELNS_15FloatRoundStyleE2ESJ_EENS1_15EpilogueDefaultEEEEEvvEEEEvNT_6ParamsE)
        /*0020*/ 	.word	0x00000100
.L_16:


//--------------------- .nv.compat                --------------------------
	.section	.nv.compat,"",@"SHT_CUDA_COMPAT_INFO"
	.align	4
        /*0000*/ 	.byte	0x02, 0x09, 0x01, 0x00, 0x02, 0x02, 0x04, 0x00, 0x02, 0x05, 0x05, 0x00, 0x03, 0x07, 0x01, 0x01
        /*0010*/ 	.byte	0x02, 0x03, 0x01, 0x00, 0x02, 0x06, 0x01, 0x00, 0x04, 0x0b, 0x08, 0x00, 0x00, 0x00, 0x00, 0x00
        /*0020*/ 	.byte	0x00, 0x00, 0x00, 0x00


//--------------------- .nv.info._ZN7cutlass13device_kernelINS_4gemm6kernel13GemmUniversalIN4cute5tupleIJiiiiEEENS1_10collective13CollectiveMmaINS1_37MainloopSm90TmaGmmaWarpSpecializedFP8ILi4ENS5_IJNS4_1CILi1EEESB_SB_EEENS1_35KernelTmaWarpSpecializedCooperativeEEENS5_IJNSA_ILi128EEENSA_ILi256EEENSA_ILi64EEEEEENS_12float_e5m2_tENS5_IJlSB_lEEESJ_SK_NS4_8TiledMMAINS4_8MMA_AtomIJNS4_4SM904GMMA31MMA_64x256x32_F32E5M2E5M2_SS_TNILNSO_7ScaleInE1ELSQ_1EEEEEENS4_6LayoutINS5_IJNSA_ILi2EEESB_SB_EEENS5_IJSB_NSA_ILi0EEESW_EEEEENS5_IJNS4_10UnderscoreESZ_SZ_EEEEENS4_13SM90_TMA_LOADENS4_14ComposedLayoutINS4_7SwizzleILi2ELi4ELi3EEENS4_18smem_ptr_flag_bitsILi8EEENST_INS5_IJNSA_ILi8EEESH_EEENS5_IJSH_SB_EEEEEEEvNS4_8identityES12_S1C_vS1D_EENS_8epilogue10collective6detail29Sm90TmaWarpSpecializedAdapterINS1G_15DefaultEpilogueISJ_SK_SK_NS1F_6thread17LinearCombinationISJ_Li1EffLNS1K_9ScaleType4KindE0ELNS_15FloatRoundStyleE2ESJ_EENS1_15EpilogueDefaultEEEEEvvEEEEvNT_6ParamsE --------------------------
	.section	.nv.info._ZN7cutlass13device_kernelINS_4gemm6kernel13GemmUniversalIN4cute5tupleIJiiiiEEENS1_10collective13CollectiveMmaINS1_37MainloopSm90TmaGmmaWarpSpecializedFP8ILi4ENS5_IJNS4_1CILi1EEESB_SB_EEENS1_35KernelTmaWarpSpecializedCooperativeEEENS5_IJNSA_ILi128EEENSA_ILi256EEENSA_ILi64EEEEEENS_12float_e5m2_tENS5_IJlSB_lEEESJ_SK_NS4_8TiledMMAINS4_8MMA_AtomIJNS4_4SM904GMMA31MMA_64x256x32_F32E5M2E5M2_SS_TNILNSO_7ScaleInE1ELSQ_1EEEEEENS4_6LayoutINS5_IJNSA_ILi2EEESB_SB_EEENS5_IJSB_NSA_ILi0EEESW_EEEEENS5_IJNS4_10UnderscoreESZ_SZ_EEEEENS4_13SM90_TMA_LOADENS4_14ComposedLayoutINS4_7SwizzleILi2ELi4ELi3EEENS4_18smem_ptr_flag_bitsILi8EEENST_INS5_IJNSA_ILi8EEESH_EEENS5_IJSH_SB_EEEEEEEvNS4_8identityES12_S1C_vS1D_EENS_8epilogue10collective6detail29Sm90TmaWarpSpecializedAdapterINS1G_15DefaultEpilogueISJ_SK_SK_NS1F_6thread17LinearCombinationISJ_Li1EffLNS1K_9ScaleType4KindE0ELNS_15FloatRoundStyleE2ESJ_EENS1_15EpilogueDefaultEEEEEvvEEEEvNT_6ParamsE,"",@"SHT_CUDA_INFO"
	.sectionflags	@""
	.align	4


	//----- nvinfo : EIATTR_CUDA_API_VERSION
	.align		4
        /*0000*/ 	.byte	0x04, 0x37
        /*0002*/ 	.short	(.L_18 - .L_17)
.L_17:
        /*0004*/ 	.word	0x00000082


	//----- nvinfo : EIATTR_KPARAM_INFO
	.align		4
.L_18:
        /*0008*/ 	.byte	0x04, 0x17
        /*000a*/ 	.short	(.L_20 - .L_19)
.L_19:
        /*000c*/ 	.word	0x00000000
        /*0010*/ 	.short	0x0000
        /*0012*/ 	.short	0x0070
        /*0014*/ 	.byte	0x00, 0xf0, 0x01, 0x10


	//----- nvinfo : EIATTR_SPARSE_MMA_MASK
	.align		4
.L_20:
        /*0018*/ 	.byte	0x03, 0x50
        /*001a*/ 	.short	0x0000


	//----- nvinfo : EIATTR_MAXREG_COUNT
	.align		4
        /*001c*/ 	.byte	0x03, 0x1b
        /*001e*/ 	.short	0x00a8


	//----- nvinfo : EIATTR_NUM_BARRIERS
	.align		4
        /*0020*/ 	.byte	0x02, 0x4c
        /*0022*/ 	.byte	0x01
	.zero		1


	//----- nvinfo : EIATTR_ANNOTATIONS
	.align		4
        /*0024*/ 	.byte	0x04, 0x55
        /*0026*/ 	.short	(.L_22 - .L_21)


	//   ....[0]....
.L_21:
        /*0028*/ 	.word	0x00000001
        /*002c*/ 	.byte	0x90, 0x05, 0x00, 0x00, 0x01, 0x00, 0x00, 0x00, 0xb0, 0x05, 0x00, 0x00, 0x01, 0x00, 0x00, 0x00
        /* <DEDUP_REMOVED lines=193> */
        /*0c4c*/ 	.byte	0x20, 0x00, 0x01, 0x00


	//----- nvinfo : EIATTR_MERCURY_ISA_VERSION
	.align		4
.L_22:
        /*0c50*/ 	.byte	0x03, 0x5f
        /*0c52*/ 	.short	0x0101


	//----- nvinfo : EIATTR_INT_WARP_WIDE_INSTR_OFFSETS
	.align		4
        /*0c54*/ 	.byte	0x04, 0x31
        /*0c56*/ 	.short	(.L_24 - .L_23)


	//   ....[0]....
.L_23:
        /*0c58*/ 	.word	0x00000460


	//   ....[1]....
        /*0c5c*/ 	.word	0x00000470


	//   ....[2]....
        /*0c60*/ 	.word	0x000005a0


	//----- nvinfo : EIATTR_COOP_GROUP_MASK_REGIDS
	.align		4
.L_24:
        /*0c64*/ 	.byte	0x04, 0x29
        /*0c66*/ 	.short	(.L_26 - .L_25)


	//   ....[0]....
.L_25:
        /*0c68*/ 	.word	0xffffffff


	//   ....[1]....
        /*0c6c*/ 	.word	0xffffffff


	//   ....[2]....
        /*0c70*/ 	.word	0xffffffff


	//   ....[3]....
        /*0c74*/ 	.word	0xffffffff


	//   ....[4]....
        /*0c78*/ 	.word	0xffffffff


	//----- nvinfo : EIATTR_COOP_GROUP_INSTR_OFFSETS
	.align		4
.L_26:
        /*0c7c*/ 	.byte	0x04, 0x28
        /*0c7e*/ 	.short	(.L_28 - .L_27)


	//   ....[0]....
.L_27:
        /*0c80*/ 	.word	0x00000070


	//   ....[1]....
        /*0c84*/ 	.word	0x00000080


	//   ....[2]....
        /*0c88*/ 	.word	0x000001a0


	//   ....[3]....
        /*0c8c*/ 	.word	0x000003b0


	//   ....[4]....
        /*0c90*/ 	.word	0x000012f0


	//----- nvinfo : EIATTR_REG_RECONFIG
	.align		4
.L_28:
        /*0c94*/ 	.byte	0x01, 0x54
	.zero		2


	//----- nvinfo : EIATTR_MBARRIER_INSTR_OFFSETS
	.align		4
        /*0c98*/ 	.byte	0x04, 0x39
        /*0c9a*/ 	.short	(.L_30 - .L_29)


	//   ....[0]....
.L_29:
        /*0c9c*/ 	.word	0x00000320
        /*0ca0*/ 	.word	0x000000ff
        /*0ca4*/ 	.word	0x00000000
        /*0ca8*/ 	.short	0x0100
        /*0caa*/ 	.byte	0x09
	.zero		1


	//   ....[1]....
        /*0cac*/ 	.word	0x00000330
        /*0cb0*/ 	.word	0x000000ff
        /*0cb4*/ 	.word	0x00000020
        /*0cb8*/ 	.short	0x0100
        /*0cba*/ 	.byte	0x09
	.zero		1


	//   ....[2]....
        /*0cbc*/ 	.word	0x00000340
        /*0cc0*/ 	.word	0x000000ff
        /*0cc4*/ 	.word	0x00000008
        /*0cc8*/ 	.short	0x0100
        /*0cca*/ 	.byte	0x09
	.zero		1


	//   ....[3]....
        /*0ccc*/ 	.word	0x00000350
        /*0cd0*/ 	.word	0x000000ff
        /*0cd4*/ 	.word	0x00000028
        /*0cd8*/ 	.short	0x0100
        /*0cda*/ 	.byte	0x09
	.zero		1


	//   ....[4]....
        /*0cdc*/ 	.word	0x00000360
        /*0ce0*/ 	.word	0x000000ff
        /*0ce4*/ 	.word	0x00000010
        /*0ce8*/ 	.short	0x0100
        /*0cea*/ 	.byte	0x09
	.zero		1


	//   ....[5]....
        /*0cec*/ 	.word	0x00000370
        /*0cf0*/ 	.word	0x000000ff
        /*0cf4*/ 	.word	0x00000030
        /*0cf8*/ 	.short	0x0100
        /*0cfa*/ 	.byte	0x09
	.zero		1


	//   ....[6]....
        /*0cfc*/ 	.word	0x00000380
        /*0d00*/ 	.word	0x000000ff
        /*0d04*/ 	.word	0x00000018
        /*0d08*/ 	.short	0x0100
        /*0d0a*/ 	.byte	0x09
	.zero		1


	//   ....[7]....
        /*0d0c*/ 	.word	0x00000390
        /*0d10*/ 	.word	0x000000ff
        /*0d14*/ 	.word	0x00000038
        /*0d18*/ 	.short	0x0100
        /*0d1a*/ 	.byte	0x09
	.zero		1


	//   ....[8]....
        /*0d1c*/ 	.word	0x000005d0
        /*0d20*/ 	.word	0x000000ff
        /*0d24*/ 	.word	0x00000050
        /*0d28*/ 	.short	0x0100
        /*0d2a*/ 	.byte	0x06
	.zero		1


	//   ....[9]....
        /*0d2c*/ 	.word	0x000005e0
        /*0d30*/ 	.word	0x000000ff
        /*0d34*/ 	.word	0x00000058
        /*0d38*/ 	.short	0x0100
        /*0d3a*/ 	.byte	0x06
	.zero		1


	//   ....[10]....
        /*0d3c*/ 	.word	0x00001b00
        /*0d40*/ 	.word	0x000000ff
        /*0d44*/ 	.word	0x00000000
        /*0d48*/ 	.short	0x010a
        /*0d4a*/ 	.byte	0x06
	.zero		1


	//   ....[11]....
        /*0d4c*/ 	.word	0x00001b40
        /*0d50*/ 	.word	0x000000ff
        /*0d54*/ 	.word	0x00000000
        /*0d58*/ 	.short	0x010a
        /*0d5a*/ 	.byte	0x06
	.zero		1


	//   ....[12]....
        /*0d5c*/ 	.word	0x00002d50
        /*0d60*/ 	.word	0x000000ff
        /*0d64*/ 	.word	0x00000000
        /*0d68*/ 	.short	0x010a
        /*0d6a*/ 	.byte	0x09
	.zero		1


	//   ....[13]....
        /*0d6c*/ 	.word	0x00002d90
        /*0d70*/ 	.word	0x000000ff
        /*0d74*/ 	.word	0x00000000
        /*0d78*/ 	.short	0x010a
        /*0d7a*/ 	.byte	0x09
	.zero		1


	//   ....[14]....
        /*0d7c*/ 	.word	0x00003db0
        /*0d80*/ 	.word	0x000000ff
        /*0d84*/ 	.word	0x00000000
        /*0d88*/ 	.short	0x0101
        /*0d8a*/ 	.byte	0x08
	.zero		1


	//   ....[15]....
        /*0d8c*/ 	.word	0x00004f60
        /*0d90*/ 	.word	0x000000ff
        /*0d94*/ 	.word	0x00000000
        /*0d98*/ 	.short	0x0101
        /*0d9a*/ 	.byte	0x06
	.zero		1


	//   ....[16]....
        /*0d9c*/ 	.word	0x0000f230
        /*0da0*/ 	.word	0x0000000d
        /*0da4*/ 	.word	0x00000020
        /*0da8*/ 	.short	0x010a
        /*0daa*/ 	.byte	0x3f
	.zero		1


	//   ....[17]....
        /*0dac*/ 	.word	0x0000f640
        /*0db0*/ 	.word	0x00000003
        /*0db4*/ 	.word	0x00000058
        /*0db8*/ 	.short	0x0101
        /*0dba*/ 	.byte	0x3f
	.zero		1


	//   ....[18]....
        /*0dbc*/ 	.word	0x0000fd70
        /*0dc0*/ 	.word	0x00000007
        /*0dc4*/ 	.word	0x00000000
        /*0dc8*/ 	.short	0x010a
        /*0dca*/ 	.byte	0x3f
	.zero		1


	//   ....[19]....
        /*0dcc*/ 	.word	0x0000fdf0
        /*0dd0*/ 	.word	0x00000009
        /*0dd4*/ 	.word	0x00000000
        /*0dd8*/ 	.short	0x010a
        /*0dda*/ 	.byte	0x3f
	.zero		1


	//   ....[20]....
        /*0ddc*/ 	.word	0x0000fe80
        /*0de0*/ 	.word	0x00000006
        /*0de4*/ 	.word	0x00000000
        /*0de8*/ 	.short	0x010a
        /*0dea*/ 	.byte	0x3f
	.zero		1


	//   ....[21]....
        /*0dec*/ 	.word	0x0000ff10
        /*0df0*/ 	.word	0x00000003
        /*0df4*/ 	.word	0x00000000
        /*0df8*/ 	.short	0x010a
        /*0dfa*/ 	.byte	0x3f
	.zero		1


	//   ....[22]....
        /*0dfc*/ 	.word	0x0000ff80
        /*0e00*/ 	.word	0x00000003
        /*0e04*/ 	.word	0x00000000
        /*0e08*/ 	.short	0x010a
        /*0e0a*/ 	.byte	0x3f
	.zero		1


	//   ....[23]....
        /*0e0c*/ 	.word	0x0000fff0
        /*0e10*/ 	.word	0x00000000
        /*0e14*/ 	.word	0x00000000
        /*0e18*/ 	.short	0x010a
        /*0e1a*/ 	.byte	0x3f
	.zero		1


	//   ....[24]....
        /*0e1c*/ 	.word	0x000100d0
        /*0e20*/ 	.word	0x0000000d
        /*0e24*/ 	.word	0x00000020
        /*0e28*/ 	.short	0x010a
        /*0e2a*/ 	.byte	0x3f
	.zero		1


	//   ....[25]....
        /*0e2c*/ 	.word	0x000101b0
        /*0e30*/ 	.word	0x00000007
        /*0e34*/ 	.word	0x00000000
        /*0e38*/ 	.short	0x010a
        /*0e3a*/ 	.byte	0x3f
	.zero		1


	//   ....[26]....
        /*0e3c*/ 	.word	0x00010200
        /*0e40*/ 	.word	0x00000009
        /*0e44*/ 	.word	0x00000000
        /*0e48*/ 	.short	0x010a
        /*0e4a*/ 	.byte	0x3f
	.zero		1


	//   ....[27]....
        /*0e4c*/ 	.word	0x00010250
        /*0e50*/ 	.word	0x00000006
        /*0e54*/ 	.word	0x00000000
        /*0e58*/ 	.short	0x010a
        /*0e5a*/ 	.byte	0x3f
	.zero		1


	//----- nvinfo : EIATTR_NUM_MBARRIERS
	.align		4
.L_30:
        /*0e5c*/ 	.byte	0x03, 0x38
        /*0e5e*/ 	.short	0x000a


	//----- nvinfo : EIATTR_EXIT_INSTR_OFFSETS
	.align		4
        /*0e60*/ 	.byte	0x04, 0x1c
        /*0e62*/ 	.short	(.L_32 - .L_31)


	//   ....[0]....
.L_31:
        /*0e64*/ 	.word	0x00000640


	//   ....[1]....
        /*0e68*/ 	.word	0x00000f90


	//   ....[2]....
        /*0e6c*/ 	.word	0x0000e870


	//   ....[3]....
        /*0e70*/ 	.word	0x0000eec0


	//   ....[4]....
        /*0e74*/ 	.word	0x0000ff60


	//----- nvinfo : EIATTR_MAX_THREADS
	.align		4
.L_32:
        /*0e78*/ 	.byte	0x04, 0x05
        /*0e7a*/ 	.short	(.L_34 - .L_33)
.L_33:
        /*0e7c*/ 	.word	0x00000180
        /*0e80*/ 	.word	0x00000001
        /*0e84*/ 	.word	0x00000001


	//----- nvinfo : EIATTR_CRS_STACK_SIZE
	.align		4
.L_34:
        /*0e88*/ 	.byte	0x04, 0x1e
        /*0e8a*/ 	.short	(.L_36 - .L_35)
.L_35:
        /*0e8c*/ 	.word	0x00000000


	//----- nvinfo : EIATTR_CBANK_PARAM_SIZE
	.align		4
.L_36:
        /*0e90*/ 	.byte	0x03, 0x19
        /*0e92*/ 	.short	0x0470


	//----- nvinfo : EIATTR_PARAM_CBANK
	.align		4
        /*0e94*/ 	.byte	0x04, 0x0a
        /*0e96*/ 	.short	(.L_38 - .L_37)
	.align		4
.L_37:
        /*0e98*/ 	.word	index@(.nv.constant0._ZN7cutlass13device_kernelINS_4gemm6kernel13GemmUniversalIN4cute5tupleIJiiiiEEENS1_10collective13CollectiveMmaINS1_37MainloopSm90TmaGmmaWarpSpecializedFP8ILi4ENS5_IJNS4_1CILi1EEESB_SB_EEENS1_35KernelTmaWarpSpecializedCooperativeEEENS5_IJNSA_ILi128EEENSA_ILi256EEENSA_ILi64EEEEEENS_12float_e5m2_tENS5_IJlSB_lEEESJ_SK_NS4_8TiledMMAINS4_8MMA_AtomIJNS4_4SM904GMMA31MMA_64x256x32_F32E5M2E5M2_SS_TNILNSO_7ScaleInE1ELSQ_1EEEEEENS4_6LayoutINS5_IJNSA_ILi2EEESB_SB_EEENS5_IJSB_NSA_ILi0EEESW_EEEEENS5_IJNS4_10UnderscoreESZ_SZ_EEEEENS4_13SM90_TMA_LOADENS4_14ComposedLayoutINS4_7SwizzleILi2ELi4ELi3EEENS4_18smem_ptr_flag_bitsILi8EEENST_INS5_IJNSA_ILi8EEESH_EEENS5_IJSH_SB_EEEEEEEvNS4_8identityES12_S1C_vS1D_EENS_8epilogue10collective6detail29Sm90TmaWarpSpecializedAdapterINS1G_15DefaultEpilogueISJ_SK_SK_NS1F_6thread17LinearCombinationISJ_Li1EffLNS1K_9ScaleType4KindE0ELNS_15FloatRoundStyleE2ESJ_EENS1_15EpilogueDefaultEEEEEvvEEEEvNT_6ParamsE)
        /*0e9c*/ 	.short	0x0210
        /*0e9e*/ 	.short	0x0470


	//----- nvinfo : EIATTR_SW_WAR
	.align		4
.L_38:
        /*0ea0*/ 	.byte	0x04, 0x36
        /*0ea2*/ 	.short	(.L_40 - .L_39)
.L_39:
        /*0ea4*/ 	.word	0x00000008
.L_40:


//--------------------- .nv.callgraph             --------------------------
	.section	.nv.callgraph,"",@"SHT_CUDA_CALLGRAPH"
	.align	4
	.sectionentsize	8
	.align		4
        /*0000*/ 	.word	0x00000000
	.align		4
        /*0004*/ 	.word	0xffffffff
	.align		4
        /*0008*/ 	.word	0x00000000
	.align		4
        /*000c*/ 	.word	0xfffffffe
	.align		4
        /*0010*/ 	.word	0x00000000
	.align		4
        /*0014*/ 	.word	0xfffffffd
	.align		4
        /*0018*/ 	.word	0x00000000
	.align		4
        /*001c*/ 	.word	0xfffffffc


//--------------------- .nv.constant4             --------------------------
	.section	.nv.constant4,"a",@progbits
	.align	8
	.align		8
.nv.constant4:
        /*0000*/ 	.dword	_ZN39_INTERNAL_e6032c25_4_k_cu_419fc836_45464cuda3std3__45__cpo5beginE
	.align		8
        /*0008*/ 	.dword	_ZN39_INTERNAL_e6032c25_4_k_cu_419fc836_45464cuda3std3__45__cpo3endE
	.align		8
        /*0010*/ 	.dword	_ZN39_INTERNAL_e6032c25_4_k_cu_419fc836_45464cuda3std3__45__cpo6cbeginE
	.align		8
        /*0018*/ 	.dword	_ZN39_INTERNAL_e6032c25_4_k_cu_419fc836_45464cuda3std3__45__cpo4cendE
	.align		8
        /*0020*/ 	.dword	_ZN39_INTERNAL_e6032c25_4_k_cu_419fc836_45464cuda3std3__441_GLOBAL__N__e6032c25_4_k_cu_419fc836_45466ignoreE
	.align		8
        /*0028*/ 	.dword	_ZN39_INTERNAL_e6032c25_4_k_cu_419fc836_45464cuda3std3__419piecewise_constructE
	.align		8
        /*0030*/ 	.dword	_ZN39_INTERNAL_e6032c25_4_k_cu_419fc836_45464cuda3std3__48in_placeE
	.align		8
        /*0038*/ 	.dword	_ZN39_INTERNAL_e6032c25_4_k_cu_419fc836_45464cuda3std6ranges3__45__cpo4swapE
	.align		8
        /*0040*/ 	.dword	_ZN39_INTERNAL_e6032c25_4_k_cu_419fc836_45464cuda3std6ranges3__45__cpo9iter_moveE
	.align		8
        /*0048*/ 	.dword	_ZN39_INTERNAL_e6032c25_4_k_cu_419fc836_45464cute7productE
	.align		8
        /*0050*/ 	.dword	_ZN39_INTERNAL_e6032c25_4_k_cu_419fc836_45464cute1_E


//--------------------- .text._ZN7cutlass13device_kernelINS_4gemm6kernel13GemmUniversalIN4cute5tupleIJiiiiEEENS1_10collective13CollectiveMmaINS1_37MainloopSm90TmaGmmaWarpSpecializedFP8ILi4ENS5_IJNS4_1CILi1EEESB_SB_EEENS1_35KernelTmaWarpSpecializedCooperativeEEENS5_IJNSA_ILi128EEENSA_ILi256EEENSA_ILi64EEEEEENS_12float_e5m2_tENS5_IJlSB_lEEESJ_SK_NS4_8TiledMMAINS4_8MMA_AtomIJNS4_4SM904GMMA31MMA_64x256x32_F32E5M2E5M2_SS_TNILNSO_7ScaleInE1ELSQ_1EEEEEENS4_6LayoutINS5_IJNSA_ILi2EEESB_SB_EEENS5_IJSB_NSA_ILi0EEESW_EEEEENS5_IJNS4_10UnderscoreESZ_SZ_EEEEENS4_13SM90_TMA_LOADENS4_14ComposedLayoutINS4_7SwizzleILi2ELi4ELi3EEENS4_18smem_ptr_flag_bitsILi8EEENST_INS5_IJNSA_ILi8EEESH_EEENS5_IJSH_SB_EEEEEEEvNS4_8identityES12_S1C_vS1D_EENS_8epilogue10collective6detail29Sm90TmaWarpSpecializedAdapterINS1G_15DefaultEpilogueISJ_SK_SK_NS1F_6thread17LinearCombinationISJ_Li1EffLNS1K_9ScaleType4KindE0ELNS_15FloatRoundStyleE2ESJ_EENS1_15EpilogueDefaultEEEEEvvEEEEvNT_6ParamsE --------------------------
	.section	.text._ZN7cutlass13device_kernelINS_4gemm6kernel13GemmUniversalIN4cute5tupleIJiiiiEEENS1_10collective13CollectiveMmaINS1_37MainloopSm90TmaGmmaWarpSpecializedFP8ILi4ENS5_IJNS4_1CILi1EEESB_SB_EEENS1_35KernelTmaWarpSpecializedCooperativeEEENS5_IJNSA_ILi128EEENSA_ILi256EEENSA_ILi64EEEEEENS_12float_e5m2_tENS5_IJlSB_lEEESJ_SK_NS4_8TiledMMAINS4_8MMA_AtomIJNS4_4SM904GMMA31MMA_64x256x32_F32E5M2E5M2_SS_TNILNSO_7ScaleInE1ELSQ_1EEEEEENS4_6LayoutINS5_IJNSA_ILi2EEESB_SB_EEENS5_IJSB_NSA_ILi0EEESW_EEEEENS5_IJNS4_10UnderscoreESZ_SZ_EEEEENS4_13SM90_TMA_LOADENS4_14ComposedLayoutINS4_7SwizzleILi2ELi4ELi3EEENS4_18smem_ptr_flag_bitsILi8EEENST_INS5_IJNSA_ILi8EEESH_EEENS5_IJSH_SB_EEEEEEEvNS4_8identityES12_S1C_vS1D_EENS_8epilogue10collective6detail29Sm90TmaWarpSpecializedAdapterINS1G_15DefaultEpilogueISJ_SK_SK_NS1F_6thread17LinearCombinationISJ_Li1EffLNS1K_9ScaleType4KindE0ELNS_15FloatRoundStyleE2ESJ_EENS1_15EpilogueDefaultEEEEEvvEEEEvNT_6ParamsE,"ax",@progbits
	.align	128
.text._ZN7cutlass13device_kernelINS_4gemm6kernel13GemmUniversalIN4cute5tupleIJiiiiEEENS1_10collective13CollectiveMmaINS1_37MainloopSm90TmaGmmaWarpSpecializedFP8ILi4ENS5_IJNS4_1CILi1EEESB_SB_EEENS1_35KernelTmaWarpSpecializedCooperativeEEENS5_IJNSA_ILi128EEENSA_ILi256EEENSA_ILi64EEEEEENS_12float_e5m2_tENS5_IJlSB_lEEESJ_SK_NS4_8TiledMMAINS4_8MMA_AtomIJNS4_4SM904GMMA31MMA_64x256x32_F32E5M2E5M2_SS_TNILNSO_7ScaleInE1ELSQ_1EEEEEENS4_6LayoutINS5_IJNSA_ILi2EEESB_SB_EEENS5_IJSB_NSA_ILi0EEESW_EEEEENS5_IJNS4_10UnderscoreESZ_SZ_EEEEENS4_13SM90_TMA_LOADENS4_14ComposedLayoutINS4_7SwizzleILi2ELi4ELi3EEENS4_18smem_ptr_flag_bitsILi8EEENST_INS5_IJNSA_ILi8EEESH_EEENS5_IJSH_SB_EEEEEEEvNS4_8identityES12_S1C_vS1D_EENS_8epilogue10collective6detail29Sm90TmaWarpSpecializedAdapterINS1G_15DefaultEpilogueISJ_SK_SK_NS1F_6thread17LinearCombinationISJ_Li1EffLNS1K_9ScaleType4KindE0ELNS_15FloatRoundStyleE2ESJ_EENS1_15EpilogueDefaultEEEEEvvEEEEvNT_6ParamsE:
        .type           _ZN7cutlass13device_kernelINS_4gemm6kernel13GemmUniversalIN4cute5tupleIJiiiiEEENS1_10collective13CollectiveMmaINS1_37MainloopSm90TmaGmmaWarpSpecializedFP8ILi4ENS5_IJNS4_1CILi1EEESB_SB_EEENS1_35KernelTmaWarpSpecializedCooperativeEEENS5_IJNSA_ILi128EEENSA_ILi256EEENSA_ILi64EEEEEENS_12float_e5m2_tENS5_IJlSB_lEEESJ_SK_NS4_8TiledMMAINS4_8MMA_AtomIJNS4_4SM904GMMA31MMA_64x256x32_F32E5M2E5M2_SS_TNILNSO_7ScaleInE1ELSQ_1EEEEEENS4_6LayoutINS5_IJNSA_ILi2EEESB_SB_EEENS5_IJSB_NSA_ILi0EEESW_EEEEENS5_IJNS4_10UnderscoreESZ_SZ_EEEEENS4_13SM90_TMA_LOADENS4_14ComposedLayoutINS4_7SwizzleILi2ELi4ELi3EEENS4_18smem_ptr_flag_bitsILi8EEENST_INS5_IJNSA_ILi8EEESH_EEENS5_IJSH_SB_EEEEEEEvNS4_8identityES12_S1C_vS1D_EENS_8epilogue10collective6detail29Sm90TmaWarpSpecializedAdapterINS1G_15DefaultEpilogueISJ_SK_SK_NS1F_6thread17LinearCombinationISJ_Li1EffLNS1K_9ScaleType4KindE0ELNS_15FloatRoundStyleE2ESJ_EENS1_15EpilogueDefaultEEEEEvvEEEEvNT_6ParamsE,@function
        .size           _ZN7cutlass13device_kernelINS_4gemm6kernel13GemmUniversalIN4cute5tupleIJiiiiEEENS1_10collective13CollectiveMmaINS1_37MainloopSm90TmaGmmaWarpSpecializedFP8ILi4ENS5_IJNS4_1CILi1EEESB_SB_EEENS1_35KernelTmaWarpSpecializedCooperativeEEENS5_IJNSA_ILi128EEENSA_ILi256EEENSA_ILi64EEEEEENS_12float_e5m2_tENS5_IJlSB_lEEESJ_SK_NS4_8TiledMMAINS4_8MMA_AtomIJNS4_4SM904GMMA31MMA_64x256x32_F32E5M2E5M2_SS_TNILNSO_7ScaleInE1ELSQ_1EEEEEENS4_6LayoutINS5_IJNSA_ILi2EEESB_SB_EEENS5_IJSB_NSA_ILi0EEESW_EEEEENS5_IJNS4_10UnderscoreESZ_SZ_EEEEENS4_13SM90_TMA_LOADENS4_14ComposedLayoutINS4_7SwizzleILi2ELi4ELi3EEENS4_18smem_ptr_flag_bitsILi8EEENST_INS5_IJNSA_ILi8EEESH_EEENS5_IJSH_SB_EEEEEEEvNS4_8identityES12_S1C_vS1D_EENS_8epilogue10collective6detail29Sm90TmaWarpSpecializedAdapterINS1G_15DefaultEpilogueISJ_SK_SK_NS1F_6thread17LinearCombinationISJ_Li1EffLNS1K_9ScaleType4KindE0ELNS_15FloatRoundStyleE2ESJ_EENS1_15EpilogueDefaultEEEEEvvEEEEvNT_6ParamsE,(.L_x_329 - _ZN7cutlass13device_kernelINS_4gemm6kernel13GemmUniversalIN4cute5tupleIJiiiiEEENS1_10collective13CollectiveMmaINS1_37MainloopSm90TmaGmmaWarpSpecializedFP8ILi4ENS5_IJNS4_1CILi1EEESB_SB_EEENS1_35KernelTmaWarpSpecializedCooperativeEEENS5_IJNSA_ILi128EEENSA_ILi256EEENSA_ILi64EEEEEENS_12float_e5m2_tENS5_IJlSB_lEEESJ_SK_NS4_8TiledMMAINS4_8MMA_AtomIJNS4_4SM904GMMA31MMA_64x256x32_F32E5M2E5M2_SS_TNILNSO_7ScaleInE1ELSQ_1EEEEEENS4_6LayoutINS5_IJNSA_ILi2EEESB_SB_EEENS5_IJSB_NSA_ILi0EEESW_EEEEENS5_IJNS4_10UnderscoreESZ_SZ_EEEEENS4_13SM90_TMA_LOADENS4_14ComposedLayoutINS4_7SwizzleILi2ELi4ELi3EEENS4_18smem_ptr_flag_bitsILi8EEENST_INS5_IJNSA_ILi8EEESH_EEENS5_IJSH_SB_EEEEEEEvNS4_8identityES12_S1C_vS1D_EENS_8epilogue10collective6detail29Sm90TmaWarpSpecializedAdapterINS1G_15DefaultEpilogueISJ_SK_SK_NS1F_6thread17LinearCombinationISJ_Li1EffLNS1K_9ScaleType4KindE0ELNS_15FloatRoundStyleE2ESJ_EENS1_15EpilogueDefaultEEEEEvvEEEEvNT_6ParamsE)
        .other          _ZN7cutlass13device_kernelINS_4gemm6kernel13GemmUniversalIN4cute5tupleIJiiiiEEENS1_10collective13CollectiveMmaINS1_37MainloopSm90TmaGmmaWarpSpecializedFP8ILi4ENS5_IJNS4_1CILi1EEESB_SB_EEENS1_35KernelTmaWarpSpecializedCooperativeEEENS5_IJNSA_ILi128EEENSA_ILi256EEENSA_ILi64EEEEEENS_12float_e5m2_tENS5_IJlSB_lEEESJ_SK_NS4_8TiledMMAINS4_8MMA_AtomIJNS4_4SM904GMMA31MMA_64x256x32_F32E5M2E5M2_SS_TNILNSO_7ScaleInE1ELSQ_1EEEEEENS4_6LayoutINS5_IJNSA_ILi2EEESB_SB_EEENS5_IJSB_NSA_ILi0EEESW_EEEEENS5_IJNS4_10UnderscoreESZ_SZ_EEEEENS4_13SM90_TMA_LOADENS4_14ComposedLayoutINS4_7SwizzleILi2ELi4ELi3EEENS4_18smem_ptr_flag_bitsILi8EEENST_INS5_IJNSA_ILi8EEESH_EEENS5_IJSH_SB_EEEEEEEvNS4_8identityES12_S1C_vS1D_EENS_8epilogue10collective6detail29Sm90TmaWarpSpecializedAdapterINS1G_15DefaultEpilogueISJ_SK_SK_NS1F_6thread17LinearCombinationISJ_Li1EffLNS1K_9ScaleType4KindE0ELNS_15FloatRoundStyleE2ESJ_EENS1_15EpilogueDefaultEEEEEvvEEEEvNT_6ParamsE,@"STO_CUDA_ENTRY STV_DEFAULT"
_ZN7cutlass13device_kernelINS_4gemm6kernel13GemmUniversalIN4cute5tupleIJiiiiEEENS1_10collective13CollectiveMmaINS1_37MainloopSm90TmaGmmaWarpSpecializedFP8ILi4ENS5_IJNS4_1CILi1EEESB_SB_EEENS1_35KernelTmaWarpSpecializedCooperativeEEENS5_IJNSA_ILi128EEENSA_ILi256EEENSA_ILi64EEEEEENS_12float_e5m2_tENS5_IJlSB_lEEESJ_SK_NS4_8TiledMMAINS4_8MMA_AtomIJNS4_4SM904GMMA31MMA_64x256x32_F32E5M2E5M2_SS_TNILNSO_7ScaleInE1ELSQ_1EEEEEENS4_6LayoutINS5_IJNSA_ILi2EEESB_SB_EEENS5_IJSB_NSA_ILi0EEESW_EEEEENS5_IJNS4_10UnderscoreESZ_SZ_EEEEENS4_13SM90_TMA_LOADENS4_14ComposedLayoutINS4_7SwizzleILi2ELi4ELi3EEENS4_18smem_ptr_flag_bitsILi8EEENST_INS5_IJNSA_ILi8EEESH_EEENS5_IJSH_SB_EEEEEEEvNS4_8identityES12_S1C_vS1D_EENS_8epilogue10collective6detail29Sm90TmaWarpSpecializedAdapterINS1G_15DefaultEpilogueISJ_SK_SK_NS1F_6thread17LinearCombinationISJ_Li1EffLNS1K_9ScaleType4KindE0ELNS_15FloatRoundStyleE2ESJ_EENS1_15EpilogueDefaultEEEEEvvEEEEvNT_6ParamsE:
[----:B------:R-:W0:Y:S02]  /*0000*/  LDC R1, c[0x0][0x28] ;  /* 0x00000a00ff017b82 */ /* 0x000e240000000800 */
[----:B0-----:R-:W-:Y:S01]  /*0010*/  VIADD R1, R1, 0xffffff00 ;  /* 0xffffff0001017836 */ /* 0x001fe20000000000 */
[----:B------:R-:W0:Y:S01]  /*0020*/  S2R R2, SR_TID.X ;  /* 0x0000000000027919 */ /* 0x000e220000002100 */
[----:B------:R-:W-:Y:S01]  /*0030*/  ELECT P0, URZ, PT ;  /* 0x00000000003f782f */ /* 0x000fe20003800000 */
[----:B------:R-:W-:Y:S01]  /*0040*/  BSSY B0, `(.L_x_0) ;  /* 0x0000015000007945 */ /* 0x000fe20003800000 */
[--C-:B0-----:R-:W-:Y:S02]  /*0050*/  SHF.R.U32.HI R0, RZ, 0x5, R2.reuse ;  /* 0x00000005ff007819 */ /* 0x101fe40000011602 */
[----:B------:R-:W-:-:S03]  /*0060*/  SHF.R.U32.HI R2, RZ, 0x7, R2 ;  /* 0x00000007ff027819 */ /* 0x000fc60000011602 */
[----:B------:R-:W0:Y:S04]  /*0070*/  SHFL.IDX PT, R3, R0, RZ, 0x1f ;  /* 0x00001fff00037589 */ /* 0x000e2800000e0000 */
[----:B------:R-:W1:Y:S01]  /*0080*/  SHFL.IDX PT, R2, R2, RZ, 0x1f ;  /* 0x00001fff02027589 */ /* 0x000e6200000e0000 */
[----:B0-----:R-:W-:Y:S02]  /*0090*/  R2UR UR4, R3 ;  /* 0x00000000030472ca */ /* 0x001fe400000e0000 */
[----:B-1----:R-:W-:-:S11]  /*00a0*/  R2UR UR6, R2 ;  /* 0x00000000020672ca */ /* 0x002fd600000e0000 */
[----:B------:R-:W-:Y:S02]  /*00b0*/  USHF.R.S32.HI UR5, URZ, 0x1f, UR4 ;  /* 0x0000001f3f057899 */ /* 0x000fe40008011404 */
[----:B------:R-:W-:Y:S02]  /*00c0*/  ISETP.NE.OR P0, PT, RZ, UR4, !P0 ;  /* 0x00000004ff007c0c */ /* 0x000fe4000c705670 */
[----:B------:R-:W-:-:S04]  /*00d0*/  ULEA.HI UR5, UR5, UR4, URZ, 0x2 ;  /* 0x0000000405057291 */ /* 0x000fc8000f8f103f */
[----:B------:R-:W-:-:S04]  /*00e0*/  ULOP3.LUT UR5, UR5, 0xfffffffc, URZ, 0xc0, !UPT ;  /* 0xfffffffc05057892 */ /* 0x000fc8000f8ec03f */
[----:B------:R-:W-:-:S03]  /*00f0*/  UIADD3 UR8, UR4, -UR5, URZ ;  /* 0x8000000504087290 */ /* 0x000fc6000fffe03f */
[----:B------:R-:W-:Y:S09]  /*0100*/  @P0 BRA `(.L_x_1) ;  /* 0x0000000000200947 */ /* 0x000ff20003800000 */
[----:B------:R-:W-:Y:S02]  /*0110*/  ULDC.64 UR4, c[0x0][0x198] ;  /* 0x0000660000047ab9 */ /* 0x000fe40000000a00 */
[----:B------:R-:W-:Y:S02]  /*0120*/  UIADD3 UR10, UP0, UR4, 0xf0, URZ ;  /* 0x000000f0040a7890 */ /* 0x000fe4000ff1e03f */
[----:B------:R-:W-:Y:S02]  /*0130*/  UIADD3 UR4, UP1, UR4, 0x1f0, URZ ;  /* 0x000001f004047890 */ /* 0x000fe4000ff3e03f */
[----:B------:R-:W-:Y:S02]  /*0140*/  UIADD3.X UR11, URZ, UR5, URZ, UP0, !UPT ;  /* 0x000000053f0b7290 */ /* 0x000fe400087fe43f */
[----:B------:R-:W-:-:S07]  /*0150*/  UIADD3.X UR5, URZ, UR5, URZ, UP1, !UPT ;  /* 0x000000053f057290 */ /* 0x000fce0008ffe43f */
[----:B------:R0:W-:Y:S02]  /*0160*/  UTMACCTL.PF [UR10] ;  /* 0x000000000a0079b9 */ /* 0x0001e40008040000 */
[----:B------:R0:W-:Y:S02]  /*0170*/  UTMACCTL.PF [UR4] ;  /* 0x00000000040079b9 */ /* 0x0001e40008040000 */
[----:B0-----:R-:W-:Y:S01]  /*0180*/  NOP ;  /* 0x0000000000007918 */ /* 0x001fe20000000000 */
.L_x_1:
[----:B------:R-:W-:Y:S05]  /*0190*/  BSYNC B0 ;  /* 0x0000000000007941 */ /* 0x000fea0003800000 */
.L_x_0:
[----:B------:R-:W0:Y:S01]  /*01a0*/  SHFL.IDX PT, R2, R0, RZ, 0x1f ;  /* 0x00001fff00027589 */ /* 0x000e2200000e0000 */
[----:B------:R-:W-:Y:S01]  /*01b0*/  UISETP.NE.AND UP0, UPT, UR8, 0x3, UPT ;  /* 0x000000030800788c */ /* 0x000fe2000bf05270 */
[----:B------:R-:W-:Y:S01]  /*01c0*/  ISETP.NE.AND P1, PT, RZ, UR6, PT ;  /* 0x00000006ff007c0c */ /* 0x000fe2000bf25270 */
[----:B------:R-:W-:Y:S02]  /*01d0*/  UIADD3 UR10, UR6, -0x1, URZ ;  /* 0xffffffff060a7890 */ /* 0x000fe4000fffe03f */
[----:B------:R-:W-:Y:S02]  /*01e0*/  UISETP.EQ.OR UP0, UPT, UR8, URZ, !UP0 ;  /* 0x0000003f0800728c */ /* 0x000fe4000c702670 */
[----:B------:R-:W-:Y:S02]  /*01f0*/  UISETP.GE.U32.AND UP1, UPT, UR10, 0x2, UPT ;  /* 0x000000020a00788c */ /* 0x000fe4000bf26070 */
[----:B------:R-:W-:-:S04]  /*0200*/  UISETP.EQ.AND UP0, UPT, UR6, URZ, UP0 ;  /* 0x0000003f0600728c */ /* 0x000fc80008702270 */
[----:B------:R-:W-:-:S04]  /*0210*/  USEL UR13, URZ, 0x1, !UP0 ;  /* 0x000000013f0d7887 */ /* 0x000fc8000c000000 */
[----:B------:R-:W-:Y:S01]  /*0220*/  USEL UR13, UR13, 0x2, UP1 ;  /* 0x000000020d0d7887 */ /* 0x000fe20008800000 */
[----:B0-----:R-:W-:-:S13]  /*0230*/  ISETP.NE.AND P0, PT, R2, RZ, PT ;  /* 0x000000ff0200720c */ /* 0x001fda0003f05270 */
[----:B------:R-:W-:Y:S05]  /*0240*/  @P0 BRA `(.L_x_2) ;  /* 0x0000000000580947 */ /* 0x000fea0003800000 */
[----:B------:R-:W0:Y:S01]  /*0250*/  S2UR UR9, SR_CgaCtaId ;  /* 0x00000000000979c3 */ /* 0x000e220000008800 */
[----:B------:R-:W-:Y:S01]  /*0260*/  UMOV UR4, 0x400 ;  /* 0x0000040000047882 */ /* 0x000fe20000000000 */
[----:B------:R-:W-:Y:S01]  /*0270*/  UMOV UR5, 0x1 ;  /* 0x0000000100057882 */ /* 0x000fe20000000000 */
[----:B------:R-:W-:Y:S01]  /*0280*/  UMOV UR6, 0x100 ;  /* 0x0000010000067882 */ /* 0x000fe20000000000 */
[----:B------:R-:W-:Y:S01]  /*0290*/  ELECT P0, URZ, PT ;  /* 0x00000000003f782f */ /* 0x000fe20003800000 */
[----:B------:R-:W-:-:S04]  /*02a0*/  UIADD3 UR6, -UR6, 0x100000, URZ ;  /* 0x0010000006067890 */ /* 0x000fc8000fffe13f */
[----:B------:R-:W-:Y:S02]  /*02b0*/  USHF.L.U32 UR7, UR6, 0xb, URZ ;  /* 0x0000000b06077899 */ /* 0x000fe4000800063f */
[----:B------:R-:W-:Y:S02]  /*02c0*/  USHF.L.U32 UR6, UR6, 0x1, URZ ;  /* 0x0000000106067899 */ /* 0x000fe4000800063f */
[----:B0-----:R-:W-:Y:S02]  /*02d0*/  ULEA UR9, UR9, UR4, 0x18 ;  /* 0x0000000409097291 */ /* 0x001fe4000f8ec03f */
[----:B------:R-:W-:-:S04]  /*02e0*/  UIADD3 UR4, -UR5, 0x100000, URZ ;  /* 0x0010000005047890 */ /* 0x000fc8000fffe13f */
[----:B------:R-:W-:Y:S02]  /*02f0*/  USHF.L.U32 UR5, UR4, 0xb, URZ ;  /* 0x0000000b04057899 */ /* 0x000fe4000800063f */
[----:B------:R-:W-:Y:S01]  /*0300*/  USHF.L.U32 UR4, UR4, 0x1, URZ ;  /* 0x0000000104047899 */ /* 0x000fe2000800063f */
[----:B------:R-:W0:Y:S11]  /*0310*/  FENCE.VIEW.ASYNC.S ;  /* 0x00000000000073c6 */ /* 0x000e360000000000 */
[----:B0-----:R0:W1:Y:S01]  /*0320*/  SYNCS.EXCH.64 URZ, [UR9], UR4 ;  /* 0x00000004093f75b2 */ /* 0x0010620008000100 */
[----:B------:R0:W2:Y:S01]  /*0330*/  SYNCS.EXCH.64 URZ, [UR9+0x20], UR6 ;  /* 0x00002006093f75b2 */ /* 0x0000a20008000100 */
[----:B------:R0:W3:Y:S01]  /*0340*/  SYNCS.EXCH.64 URZ, [UR9+0x8], UR4 ;  /* 0x00000804093f75b2 */ /* 0x0000e20008000100 */
[----:B------:R0:W4:Y:S01]  /*0350*/  SYNCS.EXCH.64 URZ, [UR9+0x28], UR6 ;  /* 0x00002806093f75b2 */ /* 0x0001220008000100 */
[----:B------:R0:W0:Y:S01]  /*0360*/  SYNCS.EXCH.64 URZ, [UR9+0x10], UR4 ;  /* 0x00001004093f75b2 */ /* 0x0000220008000100 */
[----:B------:R0:W0:Y:S01]  /*0370*/  SYNCS.EXCH.64 URZ, [UR9+0x30], UR6 ;  /* 0x00003006093f75b2 */ /* 0x0000220008000100 */
[----:B------:R0:W0:Y:S01]  /*0380*/  SYNCS.EXCH.64 URZ, [UR9+0x18], UR4 ;  /* 0x00001804093f75b2 */ /* 0x0000220008000100 */
[----:B------:R0:W0:Y:S01]  /*0390*/  SYNCS.EXCH.64 URZ, [UR9+0x38], UR6 ;  /* 0x00003806093f75b2 */ /* 0x0000220008000100 */
[----:B------:R-:W-:Y:S01]  /*03a0*/  NOP ;  /* 0x0000000000007918 */ /* 0x000fe20000000000 */
.L_x_2:
[----:B------:R-:W5:Y:S01]  /*03b0*/  SHFL.IDX PT, R0, R0, RZ, 0x1f ;  /* 0x00001fff00007589 */ /* 0x000f6200000e0000 */
[----:B------:R-:W1:Y:S01]  /*03c0*/  LDC R2, c[0x0][0x65c] ;  /* 0x00019700ff027b82 */ /* 0x000e620000000800 */
[----:B------:R-:W-:Y:S01]  /*03d0*/  ELECT P0, URZ, PT ;  /* 0x00000000003f782f */ /* 0x000fe20003800000 */
[----:B------:R-:W-:Y:S01]  /*03e0*/  IMAD.MOV.U32 R3, RZ, RZ, RZ ;  /* 0x000000ffff037224 */ /* 0x000fe200078e00ff */
[----:B0-----:R-:W-:Y:S01]  /*03f0*/  UMOV UR4, 0x20 ;  /* 0x0000002000047882 */ /* 0x001fe20000000000 */
[----:B------:R-:W-:Y:S01]  /*0400*/  NOP ;  /* 0x0000000000007918 */ /* 0x000fe20000000000 */
[----:B------:R-:W-:Y:S01]  /*0410*/  NOP ;  /* 0x0000000000007918 */ /* 0x000fe20000000000 */
[----:B-----5:R-:W-:Y:S02]  /*0420*/  ISETP.NE.OR P0, PT, R0, RZ, !P0 ;  /* 0x000000ff0000720c */ /* 0x020fe40004705670 */
[----:B-1----:R-:W-:Y:S01]  /*0430*/  ISETP.NE.AND P3, PT, R2, 0x1, PT ;  /* 0x000000010200780c */ /* 0x002fe20003f65270 */
[----:B------:R-:W0:Y:S01]  /*0440*/  S2R R0, SR_CTAID.Y ;  /* 0x0000000000007919 */ /* 0x000e220000002600 */
[----:B------:R-:W1:Y:S09]  /*0450*/  S2R R2, SR_CTAID.X ;  /* 0x0000000000027919 */ /* 0x000e720000002500 */
[----:B------:R-:W-:Y:S01]  /*0460*/  VOTEU.ALL UP0, P0 ;  /* 0x00000000003f7886 */ /* 0x000fe20000000000 */
[----:B------:R-:W-:Y:S01]  /*0470*/  VOTEU.ALL UP1, P0 ;  /* 0x00000000003f7886 */ /* 0x000fe20000020000 */
[----:B------:R-:W1:Y:S01]  /*0480*/  @P3 LDC R7, c[0x0][0x10] ;  /* 0x00000400ff073b82 */ /* 0x000e620000000800 */
[----:B------:R-:W-:-:S02]  /*0490*/  @P3 IMAD.MOV.U32 R5, RZ, RZ, RZ ;  /* 0x000000ffff053224 */ /* 0x000fc400078e00ff */
[----:B------:R-:W-:Y:S01]  /*04a0*/  @P3 IMAD.MOV.U32 R11, RZ, RZ, RZ ;  /* 0x000000ffff0b3224 */ /* 0x000fe200078e00ff */
[----:B------:R-:W-:Y:S01]  /*04b0*/  @!UP0 UMOV UR6, 0x400 ;  /* 0x0000040000068882 */ /* 0x000fe20000000000 */
[----:B------:R-:W-:-:S04]  /*04c0*/  @!UP0 UIADD3 UR4, -UR4, 0x100000, URZ ;  /* 0x0010000004048890 */ /* 0x000fc8000fffe13f */
[----:B------:R-:W-:Y:S02]  /*04d0*/  @!UP0 USHF.L.U32 UR5, UR4, 0xb, URZ ;  /* 0x0000000b04058899 */ /* 0x000fe4000800063f */
[----:B------:R-:W-:Y:S01]  /*04e0*/  @!UP0 USHF.L.U32 UR4, UR4, 0x1, URZ ;  /* 0x0000000104048899 */ /* 0x000fe2000800063f */
[----:B------:R-:W5:Y:S08]  /*04f0*/  @!P3 LDC R9, c[0x0][0xc] ;  /* 0x00000300ff09bb82 */ /* 0x000f700000000800 */
[----:B------:R-:W2:Y:S01]  /*0500*/  @!UP0 S2UR UR7, SR_CgaCtaId ;  /* 0x00000000000789c3 */ /* 0x000ea20000008800 */
[----:B0-----:R-:W-:-:S04]  /*0510*/  @P3 IMAD.MOV.U32 R4, RZ, RZ, R0 ;  /* 0x000000ffff043224 */ /* 0x001fc800078e0000 */
[----:B-1----:R-:W-:-:S04]  /*0520*/  @P3 IMAD.WIDE.U32 R6, R2, R7, R4 ;  /* 0x0000000702063225 */ /* 0x002fc800078e0004 */
[----:B------:R-:W-:Y:S02]  /*0530*/  @P3 IMAD.MOV.U32 R16, RZ, RZ, R6 ;  /* 0x000000ffff103224 */ /* 0x000fe400078e0006 */
[----:B------:R-:W-:Y:S02]  /*0540*/  @P3 IMAD.IADD R17, R7, 0x1, R11 ;  /* 0x0000000107113824 */ /* 0x000fe400078e020b */
[----:B-----5:R-:W-:-:S04]  /*0550*/  @!P3 IMAD.WIDE.U32 R4, R9, R0, R2 ;  /* 0x000000000904b225 */ /* 0x020fc800078e0002 */
[----:B------:R-:W-:Y:S02]  /*0560*/  @!P3 IMAD.MOV.U32 R16, RZ, RZ, R4 ;  /* 0x000000ffff10b224 */ /* 0x000fe400078e0004 */
[----:B------:R-:W-:Y:S01]  /*0570*/  @!P3 IMAD.MOV.U32 R17, RZ, RZ, R5 ;  /* 0x000000ffff11b224 */ /* 0x000fe200078e0005 */
[----:B--2---:R-:W-:Y:S02]  /*0580*/  @!UP0 ULEA UR6, UR7, UR6, 0x18 ;  /* 0x0000000607068291 */ /* 0x004fe4000f8ec03f */
[----:B------:R0:W-:Y:S01]  /*0590*/  STL [R1+0x7c], R16 ;  /* 0x00007c1001007387 */ /* 0x0001e20000100800 */
[----:B------:R-:W-:-:S03]  /*05a0*/  VOTEU.ALL UP0, P0 ;  /* 0x00000000003f7886 */ /* 0x000fc60000000000 */
[----:B------:R0:W-:Y:S04]  /*05b0*/  STL [R1+0x78], R17 ;  /* 0x0000781101007387 */ /* 0x0001e80000100800 */
[----:B------:R-:W1:Y:S02]  /*05c0*/  FENCE.VIEW.ASYNC.S ;  /* 0x00000000000073c6 */ /* 0x000e640000000000 */
[----:B-1----:R0:W3:Y:S01]  /*05d0*/  @!UP0 SYNCS.EXCH.64 URZ, [UR6+0x50], UR4 ;  /* 0x00005004063f85b2 */ /* 0x0020e20008000100 */
[----:B------:R0:W3:Y:S01]  /*05e0*/  @!UP1 SYNCS.EXCH.64 URZ, [UR6+0x58], UR4 ;  /* 0x00005804063f95b2 */ /* 0x0000e20008000100 */
[----:B------:R-:W-:Y:S01]  /*05f0*/  NOP ;  /* 0x0000000000007918 */ /* 0x000fe20000000000 */
[----:B---34-:R-:W-:Y:S06]  /*0600*/  BAR.SYNC.DEFER_BLOCKING 0x0 ;  /* 0x0000000000007b1d */ /* 0x018fec0000010000 */
[----:B0-----:R-:W-:Y:S05]  /*0610*/  @!P1 BRA `(.L_x_3) ;  /* 0x000000e000989947 */ /* 0x001fea0003800000 */
[----:B------:R-:W-:-:S06]  /*0620*/  UISETP.GT.U32.AND UP0, UPT, UR10, 0x1, UPT ;  /* 0x000000010a00788c */ /* 0x000fcc000bf04070 */
[----:B------:R-:W-:-:S13]  /*0630*/  PLOP3.LUT P0, PT, PT, PT, UP0, 0x80, 0x0 ;  /* 0x000000000000781c */ /* 0x000fda0003f0f008 */
[----:B------:R-:W-:Y:S05]  /*0640*/  @P0 EXIT ;  /* 0x000000000000094d */ /* 0x000fea0003800000 */
[----:B------:R-:W-:Y:S01]  /*0650*/  IMAD.MOV.U32 R6, RZ, RZ, -0x1 ;  /* 0xffffffffff067424 */ /* 0x000fe200078e00ff */
[----:B------:R-:W-:Y:S01]  /*0660*/  ULDC.64 UR4, c[0x0][0x650] ;  /* 0x0001940000047ab9 */ /* 0x000fe20000000a00 */
[----:B------:R-:W-:Y:S01]  /*0670*/  IMAD.MOV.U32 R5, RZ, RZ, -0x1 ;  /* 0xffffffffff057424 */ /* 0x000fe200078e00ff */
[----:B------:R-:W-:Y:S01]  /*0680*/  ISETP.GE.U32.AND P0, PT, R16, UR4, PT ;  /* 0x0000000410007c0c */ /* 0x000fe2000bf06070 */
[----:B------:R-:W-:Y:S01]  /*0690*/  UMOV UR22, 0xffffffff ;  /* 0xffffffff00167882 */ /* 0x000fe20000000000 */
[----:B------:R0:W-:Y:S01]  /*06a0*/  STL [R1+0x84], R6 ;  /* 0x0000840601007387 */ /* 0x0001e20000100800 */
[----:B------:R-:W-:Y:S02]  /*06b0*/  PRMT R4, RZ, 0x7610, R4 ;  /* 0x00007610ff047816 */ /* 0x000fe40000000004 */
[----:B------:R-:W-:Y:S01]  /*06c0*/  ISETP.GE.U32.AND.EX P0, PT, R17, UR5, PT, P0 ;  /* 0x0000000511007c0c */ /* 0x000fe2000bf06100 */
[----:B------:R0:W-:-:S12]  /*06d0*/  STL [R1+0x80], R5 ;  /* 0x0000800501007387 */ /* 0x0001d80000100800 */
[----:B0-----:R-:W-:Y:S05]  /*06e0*/  @P0 BRA `(.L_x_4) ;  /* 0x0000000400680947 */ /* 0x001fea0003800000 */
[----:B------:R-:W0:Y:S01]  /*06f0*/  LDC.64 R12, c[0x0][0x628] ;  /* 0x00018a00ff0c7b82 */ /* 0x000e220000000a00 */
[----:B------:R-:W-:Y:S02]  /*0700*/  IMAD.MOV.U32 R4, RZ, RZ, R16 ;  /* 0x000000ffff047224 */ /* 0x000fe400078e0010 */
[----:B------:R-:W-:-:S05]  /*0710*/  IMAD.MOV.U32 R5, RZ, RZ, R17 ;  /* 0x000000ffff057224 */ /* 0x000fca00078e0011 */
[----:B------:R-:W1:Y:S08]  /*0720*/  LDC R10, c[0x0][0x630] ;  /* 0x00018c00ff0a7b82 */ /* 0x000e700000000800 */
[----:B------:R-:W2:Y:S01]  /*0730*/  LDC.64 R14, c[0x0][0x620] ;  /* 0x00018800ff0e7b82 */ /* 0x000ea20000000a00 */
[----:B0-----:R-:W-:-:S04]  /*0740*/  ISETP.NE.U32.AND P0, PT, R12, RZ, PT ;  /* 0x000000ff0c00720c */ /* 0x001fc80003f05070 */
[----:B------:R-:W-:-:S13]  /*0750*/  ISETP.NE.AND.EX P0, PT, R13, RZ, PT, P0 ;  /* 0x000000ff0d00720c */ /* 0x000fda0003f05300 */
[----:B-12---:R-:W-:Y:S05]  /*0760*/  @!P0 BRA `(.L_x_5) ;  /* 0x0000000000288947 */ /* 0x006fea0003800000 */
[----:B------:R-:W0:Y:S02]  /*0770*/  LDC R9, c[0x0][0x634] ;  /* 0x00018d00ff097b82 */ /* 0x000e240000000800 */
[----:B0-----:R-:W-:-:S05]  /*0780*/  IADD3 R9, P0, R16, R9, RZ ;  /* 0x0000000910097210 */ /* 0x001fca0007f1e0ff */
[----:B------:R-:W-:-:S04]  /*0790*/  IMAD.X R11, RZ, RZ, R17, P0 ;  /* 0x000000ffff0b7224 */ /* 0x000fc800000e0611 */
[----:B------:R-:W-:-:S04]  /*07a0*/  IMAD.WIDE.U32 R4, R11, R12, RZ ;  /* 0x0000000c0b047225 */ /* 0x000fc800078e00ff */
[----:B------:R-:W-:-:S04]  /*07b0*/  IMAD.WIDE.U32 R6, P0, R9, R13, R4 ;  /* 0x0000000d09067225 */ /* 0x000fc80007800004 */
[----:B------:R-:W-:-:S04]  /*07c0*/  IMAD.WIDE.U32 R4, R9, R12, RZ ;  /* 0x0000000c09047225 */ /* 0x000fc800078e00ff */
[----:B------:R-:W-:Y:S01]  /*07d0*/  IMAD.X R9, RZ, RZ, RZ, P0 ;  /* 0x000000ffff097224 */ /* 0x000fe200000e06ff */
[----:B------:R-:W-:Y:S01]  /*07e0*/  IADD3 RZ, P0, R5, R6, RZ ;  /* 0x0000000605ff7210 */ /* 0x000fe20007f1e0ff */
[----:B------:R-:W-:-:S04]  /*07f0*/  IMAD.MOV.U32 R8, RZ, RZ, R7 ;  /* 0x000000ffff087224 */ /* 0x000fc800078e0007 */
[----:B------:R-:W-:-:S08]  /*0800*/  IMAD.WIDE.U32.X R4, R11, R13, R8, P0 ;  /* 0x0000000d0b047225 */ /* 0x000fd000000e0408 */
.L_x_5:
[-CC-:B------:R-:W-:Y:S01]  /*0810*/  SHF.R.U64 R24, R4, R10.reuse, R5.reuse ;  /* 0x0000000a04187219 */ /* 0x180fe20000001205 */
[----:B------:R-:W0:Y:S01]  /*0820*/  LDC R8, c[0x0][0x618] ;  /* 0x00018600ff087b82 */ /* 0x000e220000000800 */
[----:B------:R-:W-:Y:S01]  /*0830*/  SHF.R.U32.HI R4, RZ, R10, R5 ;  /* 0x0000000aff047219 */ /* 0x000fe20000011605 */
[----:B------:R-:W-:Y:S01]  /*0840*/  ULDC UR4, c[0x0][0x150] ;  /* 0x0000540000047ab9 */ /* 0x000fe20000000800 */
[----:B------:R-:W-:Y:S01]  /*0850*/  IADD3 R9, P0, RZ, -R24, RZ ;  /* 0x80000018ff097210 */ /* 0x000fe20007f1e0ff */
[----:B------:R-:W-:Y:S01]  /*0860*/  IMAD.MOV.U32 R5, RZ, RZ, R17 ;  /* 0x000000ffff057224 */ /* 0x000fe200078e0011 */
[----:B------:R-:W-:-:S03]  /*0870*/  I2FP.F32.U32 R3, R2 ;  /* 0x0000000200037245 */ /* 0x000fc60000201000 */
[----:B------:R-:W1:Y:S01]  /*0880*/  LDC.64 R18, c[0x0][0x640] ;  /* 0x00019000ff127b82 */ /* 0x000e620000000a00 */
[----:B------:R-:W-:Y:S02]  /*0890*/  IMAD.X R11, RZ, RZ, ~R4, P0 ;  /* 0x000000ffff0b7224 */ /* 0x000fe400000e0e04 */
[----:B------:R-:W-:Y:S01]  /*08a0*/  FMUL R3, R3, UR4 ;  /* 0x0000000403037c20 */ /* 0x000fe20008400000 */
[----:B------:R-:W-:Y:S01]  /*08b0*/  IMAD.MOV.U32 R4, RZ, RZ, R16 ;  /* 0x000000ffff047224 */ /* 0x000fe200078e0010 */
[----:B------:R-:W-:Y:S01]  /*08c0*/  ULDC UR4, c[0x0][0x154] ;  /* 0x0000550000047ab9 */ /* 0x000fe20000000800 */
[-C--:B------:R-:W-:Y:S02]  /*08d0*/  IMAD R6, R11, R14.reuse, RZ ;  /* 0x0000000e0b067224 */ /* 0x080fe400078e02ff */
[C---:B------:R-:W-:Y:S01]  /*08e0*/  IMAD.WIDE.U32 R4, R9.reuse, R14, R4 ;  /* 0x0000000e09047225 */ /* 0x040fe200078e0004 */
[----:B------:R-:W2:Y:S01]  /*08f0*/  LDC R10, c[0x0][0x608] ;  /* 0x00018200ff0a7b82 */ /* 0x000ea20000000800 */
[----:B------:R-:W3:Y:S02]  /*0900*/  F2I.U32.TRUNC.NTZ R3, R3 ;  /* 0x0000000300037305 */ /* 0x000ee4000020f000 */
[----:B------:R-:W-:-:S04]  /*0910*/  IMAD R9, R9, R15, R6 ;  /* 0x0000000f09097224 */ /* 0x000fc800078e0206 */
[----:B------:R-:W-:Y:S01]  /*0920*/  IMAD.IADD R5, R5, 0x1, R9 ;  /* 0x0000000105057824 */ /* 0x000fe200078e0209 */
[----:B------:R-:W4:Y:S01]  /*0930*/  LDC R7, c[0x0][0x144] ;  /* 0x00005100ff077b82 */ /* 0x000f220000000800 */
[----:B------:R-:W-:-:S03]  /*0940*/  IMAD.MOV.U32 R9, RZ, RZ, 0x1 ;  /* 0x00000001ff097424 */ /* 0x000fc600078e00ff */
[----:B0-----:R-:W-:Y:S02]  /*0950*/  SHF.R.U64 R12, R4, R8, R5 ;  /* 0x00000008040c7219 */ /* 0x001fe40000001205 */
[----:B------:R-:W-:Y:S02]  /*0960*/  I2FP.F32.U32 R4, R0 ;  /* 0x0000000000047245 */ /* 0x000fe40000201000 */
[----:B------:R-:W0:Y:S01]  /*0970*/  LDC R14, c[0x0][0x658] ;  /* 0x00019600ff0e7b82 */ /* 0x000e220000000800 */
[----:B-1----:R-:W-:Y:S01]  /*0980*/  ISETP.NE.U32.AND P0, PT, R18, RZ, PT ;  /* 0x000000ff1200720c */ /* 0x002fe20003f05070 */
[----:B---3--:R-:W-:Y:S02]  /*0990*/  IMAD.MOV R6, RZ, RZ, -R3 ;  /* 0x000000ffff067224 */ /* 0x008fe400078e0a03 */
[----:B------:R-:W-:Y:S01]  /*09a0*/  FMUL R4, R4, UR4 ;  /* 0x0000000404047c20 */ /* 0x000fe20008400000 */
[----:B------:R-:W-:Y:S01]  /*09b0*/  SHF.R.U32.HI R3, RZ, R8, R5 ;  /* 0x00000008ff037219 */ /* 0x000fe20000011605 */
[----:B------:R-:W-:Y:S01]  /*09c0*/  IMAD.MOV.U32 R5, RZ, RZ, -0x1 ;  /* 0xffffffffff057424 */ /* 0x000fe200078e00ff */
[----:B------:R-:W-:Y:S01]  /*09d0*/  ISETP.NE.AND.EX P0, PT, R19, RZ, PT, P0 ;  /* 0x000000ff1300720c */ /* 0x000fe20003f05300 */
[----:B------:R1:W3:Y:S01]  /*09e0*/  F2I.U32.TRUNC.NTZ R11, R4 ;  /* 0x00000004000b7305 */ /* 0x0002e2000020f000 */
[----:B------:R-:W1:Y:S01]  /*09f0*/  LDC R13, c[0x0][0x148] ;  /* 0x00005200ff0d7b82 */ /* 0x000e620000000800 */
[----:B--2---:R-:W-:-:S02]  /*0a00*/  SHF.R.U64 R23, R12, R10, R3 ;  /* 0x0000000a0c177219 */ /* 0x004fc40000001203 */
[----:B------:R-:W-:-:S05]  /*0a10*/  SHF.R.U32.HI R3, RZ, R10, R3 ;  /* 0x0000000aff037219 */ /* 0x000fca0000011603 */
[----:B------:R-:W2:Y:S01]  /*0a20*/  LDC R17, c[0x0][0x600] ;  /* 0x00018000ff117b82 */ /* 0x000ea20000000800 */
[----:B----4-:R-:W-:-:S07]  /*0a30*/  IMAD R8, R7, R6, R2 ;  /* 0x0000000607087224 */ /* 0x010fce00078e0202 */
[----:B------:R-:W4:Y:S01]  /*0a40*/  LDC R16, c[0x0][0x648] ;  /* 0x00019200ff107b82 */ /* 0x000f220000000800 */
[-C--:B0-----:R-:W-:Y:S02]  /*0a50*/  SHF.L.U32 R2, R5, R14.reuse, RZ ;  /* 0x0000000e05027219 */ /* 0x081fe400000006ff */
[--C-:B------:R-:W-:Y:S02]  /*0a60*/  SHF.R.U64 R22, R23, R14, R3.reuse ;  /* 0x0000000e17167219 */ /* 0x100fe40000001203 */
[----:B------:R-:W-:Y:S02]  /*0a70*/  LOP3.LUT R10, RZ, R2, RZ, 0x33, !PT ;  /* 0x00000002ff0a7212 */ /* 0x000fe400078e33ff */
[-C--:B------:R-:W-:Y:S01]  /*0a80*/  SHF.R.U32.HI R3, RZ, R14.reuse, R3 ;  /* 0x0000000eff037219 */ /* 0x080fe20000011603 */
[----:B------:R-:W0:Y:S01]  /*0a90*/  LDC R21, c[0x0][0x638] ;  /* 0x00018e00ff157b82 */ /* 0x000e220000000800 */
[----:B------:R-:W-:Y:S01]  /*0aa0*/  SHF.L.U32 R9, R9, R14, RZ ;  /* 0x0000000e09097219 */ /* 0x000fe200000006ff */
[----:B------:R-:W-:-:S06]  /*0ab0*/  IMAD.MOV.U32 R2, RZ, RZ, R22 ;  /* 0x000000ffff027224 */ /* 0x000fcc00078e0016 */
[----:B------:R-:W0:Y:S01]  /*0ac0*/  LDC R20, c[0x0][0x610] ;  /* 0x00018400ff147b82 */ /* 0x000e220000000800 */
[----:B-1-3--:R-:W-:Y:S05]  /*0ad0*/  @!P0 BRA `(.L_x_6) ;  /* 0x0000000000288947 */ /* 0x00afea0003800000 */
[----:B------:R-:W1:Y:S02]  /*0ae0*/  LDC R7, c[0x0][0x64c] ;  /* 0x00019300ff077b82 */ /* 0x000e640000000800 */
[----:B-1----:R-:W-:-:S05]  /*0af0*/  IADD3 R7, P0, R22, R7, RZ ;  /* 0x0000000716077210 */ /* 0x002fca0007f1e0ff */
        /* <DEDUP_REMOVED lines=8> */
.L_x_6:
[----:B----4-:R-:W-:Y:S01]  /*0b80*/  SHF.R.U64 R2, R2, R16, R3 ;  /* 0x0000001002027219 */ /* 0x010fe20000001203 */
[----:B--2---:R-:W-:Y:S01]  /*0b90*/  VIADD R3, R17, 0xffffffff ;  /* 0xffffffff11037836 */ /* 0x004fe20000000000 */
[----:B------:R-:W-:Y:S01]  /*0ba0*/  LOP3.LUT R10, R23, R10, RZ, 0xc0, !PT ;  /* 0x0000000a170a7212 */ /* 0x000fe200078ec0ff */
[----:B------:R-:W-:Y:S01]  /*0bb0*/  IMAD.MOV R11, RZ, RZ, -R11 ;  /* 0x000000ffff0b7224 */ /* 0x000fe200078e0a0b */
[----:B------:R-:W-:Y:S01]  /*0bc0*/  R2UR UR22, R24 ;  /* 0x00000000181672ca */ /* 0x000fe200000e0000 */
[----:B------:R-:W-:Y:S01]  /*0bd0*/  IMAD.MOV R4, RZ, RZ, -R2 ;  /* 0x000000ffff047224 */ /* 0x000fe200078e0a02 */
[----:B------:R-:W-:Y:S01]  /*0be0*/  LOP3.LUT R3, R12, R3, RZ, 0xc0, !PT ;  /* 0x000000030c037212 */ /* 0x000fe200078ec0ff */
[----:B------:R-:W-:Y:S02]  /*0bf0*/  @P3 IMAD R8, R13, R11, R0 ;  /* 0x0000000b0d083224 */ /* 0x000fe400078e0200 */
[----:B------:R-:W-:Y:S02]  /*0c00*/  IMAD R9, R9, R2, R10 ;  /* 0x0000000209097224 */ /* 0x000fe400078e020a */
[----:B0-----:R-:W-:-:S02]  /*0c10*/  IMAD R0, R4, R21, R22 ;  /* 0x0000001504007224 */ /* 0x001fc400078e0216 */
[----:B------:R-:W-:Y:S02]  /*0c20*/  IMAD R8, R9, R20, R8 ;  /* 0x0000001409087224 */ /* 0x000fe400078e0208 */
[----:B------:R-:W-:Y:S02]  /*0c30*/  IMAD R3, R0, R17, R3 ;  /* 0x0000001100037224 */ /* 0x000fe400078e0203 */
[----:B------:R-:W-:-:S03]  /*0c40*/  IMAD.MOV.U32 R4, RZ, RZ, 0x1 ;  /* 0x00000001ff047424 */ /* 0x000fc600078e00ff */
[----:B------:R-:W-:Y:S02]  /*0c50*/  SEL R2, R3, R8, !P3 ;  /* 0x0000000803027207 */ /* 0x000fe40005800000 */
[----:B------:R-:W-:-:S03]  /*0c60*/  SEL R0, R8, R3, !P3 ;  /* 0x0000000308007207 */ /* 0x000fc60005800000 */
[----:B------:R0:W-:Y:S04]  /*0c70*/  STL [R1+0x80], R2 ;  /* 0x0000800201007387 */ /* 0x0001e80000100800 */
[----:B------:R0:W-:Y:S02]  /*0c80*/  STL [R1+0x84], R0 ;  /* 0x0000840001007387 */ /* 0x0001e40000100800 */
.L_x_4:
[----:B------:R-:W-:-:S08]  /*0c90*/  NOP ;  /* 0x0000000000007918 */ /* 0x000fd00000000000 */
[----:B------:R-:W1:Y:S02]  /*0ca0*/  USETMAXREG.TRY_ALLOC.CTAPOOL UP0, 0xe8 ;  /* 0x000000e8000079c8 */ /* 0x000e640008000600 */
[----:B-1----:R-:W-:-:S13]  /*0cb0*/  PLOP3.LUT P0, PT, PT, PT, UP0, 0x80, 0x0 ;  /* 0x000000000000781c */ /* 0x002fda0003f0f008 */
[----:B------:R-:W-:Y:S05]  /*0cc0*/  @!P0 BRA `(.L_x_4) ;  /* 0xfffffffc00f08947 */ /* 0x000fea000383ffff */
[----:B------:R-:W-:Y:S01]  /*0cd0*/  ULDC.64 UR4, c[0x0][0x598] ;  /* 0x0001660000047ab9 */ /* 0x000fe20000000a00 */
[----:B------:R-:W-:Y:S01]  /*0ce0*/  ULDC.64 UR16, c[0x0][0x208] ;  /* 0x0000820000107ab9 */ /* 0x000fe20000000a00 */
[----:B------:R-:W-:-:S04]  /*0cf0*/  ISETP.NE.U32.AND P0, PT, RZ, UR4, PT ;  /* 0x00000004ff007c0c */ /* 0x000fc8000bf05070 */
[----:B------:R-:W-:-:S13]  /*0d00*/  ISETP.NE.AND.EX P0, PT, RZ, UR5, PT, P0 ;  /* 0x00000005ff007c0c */ /* 0x000fda000bf05300 */
[----:B------:R-:W-:Y:S05]  /*0d10*/  @!P0 BRA `(.L_x_7) ;  /* 0x0000000000208947 */ /* 0x000fea0003800000 */
[----:B0-----:R-:W0:Y:S02]  /*0d20*/  LDC.64 R2, c[0x0][0x598] ;  /* 0x00016600ff027b82 */ /* 0x001e240000000a00 */
[----:B0-----:R-:W2:Y:S02]  /*0d30*/  LDG.E.64 R2, desc[UR16][R2.64] ;  /* 0x0000001002027981 */ /* 0x001ea4000c1e1b00 */
[----:B--2---:R-:W-:-:S04]  /*0d40*/  ISETP.NE.U32.AND P0, PT, R2, RZ, PT ;  /* 0x000000ff0200720c */ /* 0x004fc80003f05070 */
[----:B------:R-:W-:-:S13]  /*0d50*/  ISETP.NE.AND.EX P0, PT, R3, RZ, PT, P0 ;  /* 0x000000ff0300720c */ /* 0x000fda0003f05300 */
[----:B------:R-:W-:Y:S05]  /*0d60*/  @!P0 BRA `(.L_x_7) ;  /* 0x00000000000c8947 */ /* 0x000fea0003800000 */
[----:B------:R-:W2:Y:S02]  /*0d70*/  LD.E R2, desc[UR16][R2.64] ;  /* 0x0000001002027980 */ /* 0x000ea4000c101900 */
[----:B--2---:R-:W-:Y:S01]  /*0d80*/  R2UR UR20, R2 ;  /* 0x00000000021472ca */ /* 0x004fe200000e0000 */
[----:B------:R-:W-:-:S14]  /*0d90*/  BRA `(.L_x_8) ;  /* 0x0000000000247947 */ /* 0x000fdc0003800000 */
.L_x_7:
[----:B------:R-:W-:Y:S02]  /*0da0*/  ULDC.64 UR4, c[0x0][0x588] ;  /* 0x0001620000047ab9 */ /* 0x000fe40000000a00 */
[----:B------:R-:W-:-:S04]  /*0db0*/  ISETP.NE.U32.AND P0, PT, RZ, UR4, PT ;  /* 0x00000004ff007c0c */ /* 0x000fc8000bf05070 */
[----:B------:R-:W-:-:S13]  /*0dc0*/  ISETP.NE.AND.EX P0, PT, RZ, UR5, PT, P0 ;  /* 0x00000005ff007c0c */ /* 0x000fda000bf05300 */
[----:B------:R-:W-:Y:S05]  /*0dd0*/  @!P0 BRA `(.L_x_9) ;  /* 0x0000000000108947 */ /* 0x000fea0003800000 */
[----:B0-----:R-:W0:Y:S02]  /*0de0*/  LDC.64 R2, c[0x0][0x588] ;  /* 0x00016200ff027b82 */ /* 0x001e240000000a00 */
[----:B0-----:R-:W2:Y:S02]  /*0df0*/  LDG.E R2, desc[UR16][R2.64] ;  /* 0x0000001002027981 */ /* 0x001ea4000c1e1900 */
[----:B--2---:R-:W-:Y:S01]  /*0e00*/  R2UR UR20, R2 ;  /* 0x00000000021472ca */ /* 0x004fe200000e0000 */
[----:B------:R-:W-:-:S14]  /*0e10*/  BRA `(.L_x_8) ;  /* 0x0000000000047947 */ /* 0x000fdc0003800000 */
.L_x_9:
[----:B------:R-:W-:-:S05]  /*0e20*/  ULDC UR20, c[0x0][0x580] ;  /* 0x0001600000147ab9 */ /* 0x000fca0000000800 */
.L_x_8:
[----:B------:R-:W-:Y:S02]  /*0e30*/  ULDC.64 UR4, c[0x0][0x5a0] ;  /* 0x0001680000047ab9 */ /* 0x000fe40000000a00 */
        /* <DEDUP_REMOVED lines=11> */
.L_x_10:
        /* <DEDUP_REMOVED lines=8> */
.L_x_12:
[----:B------:R-:W-:-:S05]  /*0f70*/  ULDC UR21, c[0x0][0x584] ;  /* 0x0001610000157ab9 */ /* 0x000fca0000000800 */
.L_x_11:
[----:B------:R-:W-:-:S13]  /*0f80*/  LOP3.LUT P0, RZ, R4, 0xff, RZ, 0xc0, !PT ;  /* 0x000000ff04ff7812 */ /* 0x000fda000780c0ff */
[----:B------:R-:W-:Y:S05]  /*0f90*/  @!P0 EXIT ;  /* 0x000000000000894d */ /* 0x000fea0003800000 */
[----:B------:R-:W-:Y:S01]  /*0fa0*/  ULDC UR4, c[0x0][0x28c] ;  /* 0x0000a30000047ab9 */ /* 0x000fe20000000800 */
[----:B------:R-:W-:Y:S02]  /*0fb0*/  ULOP3.LUT UR23, UR13, 0x1, URZ, 0xfc, !UPT ;  /* 0x000000010d177892 */ /* 0x000fe4000f8efc3f */
[----:B------:R-:W-:-:S04]  /*0fc0*/  UIADD3 UR4, UR4, 0x3f, URZ ;  /* 0x0000003f04047890 */ /* 0x000fc8000fffe03f */
[----:B------:R-:W-:-:S04]  /*0fd0*/  USHF.R.S32.HI UR5, URZ, 0x1f, UR4 ;  /* 0x0000001f3f057899 */ /* 0x000fc80008011404 */
[----:B------:R-:W-:-:S03]  /*0fe0*/  ULEA.HI UR5, UR5, UR4, URZ, 0x6 ;  /* 0x0000000405057291 */ /* 0x000fc6000f8f303f */
[----:B------:R-:W-:Y:S01]  /*0ff0*/  UMOV UR4, URZ ;  /* 0x0000003f00047c82 */ /* 0x000fe20008000000 */
[----:B------:R-:W-:-:S03]  /*1000*/  USHF.R.S32.HI UR12, URZ, 0x6, UR5 ;  /* 0x000000063f0c7899 */ /* 0x000fc60008011405 */
[----:B------:R-:W-:-:S09]  /*1010*/  UMOV UR5, URZ ;  /* 0x0000003f00057c82 */ /* 0x000fd20008000000 */
.L_x_293:
[----:B0-----:R-:W0:Y:S01]  /*1020*/  S2R R0, SR_TID.X ;  /* 0x0000000000007919 */ /* 0x001e220000002100 */
[----:B-1----:R-:W1:Y:S01]  /*1030*/  S2UR UR11, SR_CgaCtaId ;  /* 0x00000000000b79c3 */ /* 0x002e620000008800 */
[----:B------:R-:W-:Y:S01]  /*1040*/  UMOV UR14, 0x400 ;  /* 0x00000400000e7882 */ /* 0x000fe20000000000 */
[----:B------:R-:W-:Y:S01]  /*1050*/  UMOV UR6, URZ ;  /* 0x0000003f00067c82 */ /* 0x000fe20008000000 */
[----:B------:R-:W-:Y:S01]  /*1060*/  STL [R1+0x74], RZ ;  /* 0x000074ff01007387 */ /* 0x000fe20000100800 */
[----:B------:R-:W-:Y:S01]  /*1070*/  UMOV UR7, URZ ;  /* 0x0000003f00077c82 */ /* 0x000fe20008000000 */
[----:B------:R-:W-:Y:S01]  /*1080*/  UMOV UR8, URZ ;  /* 0x0000003f00087c82 */ /* 0x000fe20008000000 */
[----:B------:R-:W-:Y:S01]  /*1090*/  UMOV UR18, UR5 ;  /* 0x0000000500127c82 */ /* 0x000fe20008000000 */
[----:B------:R-:W-:Y:S01]  /*10a0*/  STL [R1+0x70], RZ ;  /* 0x000070ff01007387 */ /* 0x000fe20000100800 */
[----:B--2---:R-:W2:Y:S01]  /*10b0*/  LDC R2, c[0x0][0x28c] ;  /* 0x0000a300ff027b82 */ /* 0x004ea20000000800 */
[----:B------:R-:W-:-:S02]  /*10c0*/  CS2R R4, SRZ ;  /* 0x0000000000047805 */ /* 0x000fc4000001ff00 */
[----:B------:R-:W-:Y:S01]  /*10d0*/  CS2R R6, SRZ ;  /* 0x0000000000067805 */ /* 0x000fe2000001ff00 */
[----:B------:R-:W-:Y:S01]  /*10e0*/  STL [R1+0x6c], RZ ;  /* 0x00006cff01007387 */ /* 0x000fe20000100800 */
[----:B------:R-:W-:Y:S02]  /*10f0*/  CS2R R8, SRZ ;  /* 0x0000000000087805 */ /* 0x000fe4000001ff00 */
[----:B------:R-:W-:Y:S02]  /*1100*/  CS2R R10, SRZ ;  /* 0x00000000000a7805 */ /* 0x000fe4000001ff00 */
[----:B------:R-:W-:Y:S01]  /*1110*/  CS2R R12, SRZ ;  /* 0x00000000000c7805 */ /* 0x000fe2000001ff00 */
[----:B------:R-:W-:Y:S01]  /*1120*/  STL [R1+0x68], RZ ;  /* 0x000068ff01007387 */ /* 0x000fe20000100800 */
[----:B------:R-:W-:Y:S02]  /*1130*/  CS2R R14, SRZ ;  /* 0x00000000000e7805 */ /* 0x000fe4000001ff00 */
[----:B------:R-:W-:-:S02]  /*1140*/  CS2R R16, SRZ ;  /* 0x0000000000107805 */ /* 0x000fc4000001ff00 */
[----:B------:R-:W-:Y:S01]  /*1150*/  CS2R R18, SRZ ;  /* 0x0000000000127805 */ /* 0x000fe2000001ff00 */
[----:B------:R-:W-:Y:S01]  /*1160*/  STL [R1+0x64], RZ ;  /* 0x000064ff01007387 */ /* 0x000fe20000100800 */
[----:B------:R-:W-:Y:S02]  /*1170*/  CS2R R20, SRZ ;  /* 0x0000000000147805 */ /* 0x000fe4000001ff00 */
[----:B------:R-:W-:Y:S02]  /*1180*/  CS2R R22, SRZ ;  /* 0x0000000000167805 */ /* 0x000fe4000001ff00 */
[----:B------:R-:W-:Y:S01]  /*1190*/  CS2R R152, SRZ ;  /* 0x0000000000987805 */ /* 0x000fe2000001ff00 */
[----:B------:R-:W-:Y:S01]  /*11a0*/  STL [R1+0x60], RZ ;  /* 0x000060ff01007387 */ /* 0x000fe20000100800 */
[----:B-1----:R-:W-:Y:S01]  /*11b0*/  ULEA UR14, UR11, UR14, 0x18 ;  /* 0x0000000e0b0e7291 */ /* 0x002fe2000f8ec03f */
[----:B------:R-:W-:Y:S02]  /*11c0*/  CS2R R154, SRZ ;  /* 0x00000000009a7805 */ /* 0x000fe4000001ff00 */
[----:B------:R-:W-:Y:S01]  /*11d0*/  CS2R R156, SRZ ;  /* 0x00000000009c7805 */ /* 0x000fe2000001ff00 */
[----:B------:R-:W-:Y:S01]  /*11e0*/  STL [R1+0x5c], RZ ;  /* 0x00005cff01007387 */ /* 0x000fe20000100800 */
[----:B------:R-:W-:-:S02]  /*11f0*/  CS2R R158, SRZ ;  /* 0x00000000009e7805 */ /* 0x000fc4000001ff00 */
[----:B------:R-:W-:Y:S02]  /*1200*/  CS2R R160, SRZ ;  /* 0x0000000000a07805 */ /* 0x000fe4000001ff00 */
[----:B------:R-:W-:Y:S02]  /*1210*/  CS2R R162, SRZ ;  /* 0x0000000000a27805 */ /* 0x000fe4000001ff00 */
[----:B0-----:R-:W-:Y:S01]  /*1220*/  LOP3.LUT R0, R0, 0x80, RZ, 0xc0, !PT ;  /* 0x0000008000007812 */ /* 0x001fe200078ec0ff */
[----:B------:R-:W-:Y:S01]  /*1230*/  STL [R1+0x58], RZ ;  /* 0x000058ff01007387 */ /* 0x000fe20000100800 */
[----:B--2---:R-:W-:Y:S02]  /*1240*/  ISETP.GE.AND P0, PT, R2, 0x1, PT ;  /* 0x000000010200780c */ /* 0x004fe40003f06270 */
[----:B------:R-:W-:Y:S02]  /*1250*/  CS2R R2, SRZ ;  /* 0x0000000000027805 */ /* 0x000fe4000001ff00 */
[----:B------:R-:W-:Y:S01]  /*1260*/  SHF.R.U32.HI R0, RZ, 0x7, R0 ;  /* 0x00000007ff007819 */ /* 0x000fe20000011600 */
[----:B------:R-:W-:Y:S01]  /*1270*/  STL [R1+0x54], RZ ;  /* 0x000054ff01007387 */ /* 0x000fe20000100800 */
[----:B------:R-:W-:-:S02]  /*1280*/  CS2R R164, SRZ ;  /* 0x0000000000a47805 */ /* 0x000fc4000001ff00 */
[----:B------:R-:W-:Y:S02]  /*1290*/  CS2R R166, SRZ ;  /* 0x0000000000a67805 */ /* 0x000fe4000001ff00 */
[----:B------:R-:W-:Y:S01]  /*12a0*/  CS2R R168, SRZ ;  /* 0x0000000000a87805 */ /* 0x000fe2000001ff00 */
[----:B------:R-:W-:Y:S01]  /*12b0*/  STL [R1+0x50], RZ ;  /* 0x000050ff01007387 */ /* 0x000fe20000100800 */
[----:B------:R-:W-:Y:S02]  /*12c0*/  CS2R R170, SRZ ;  /* 0x0000000000aa7805 */ /* 0x000fe4000001ff00 */
[----:B------:R-:W-:Y:S02]  /*12d0*/  CS2R R172, SRZ ;  /* 0x0000000000ac7805 */ /* 0x000fe4000001ff00 */
[----:B------:R-:W-:Y:S01]  /*12e0*/  CS2R R174, SRZ ;  /* 0x0000000000ae7805 */ /* 0x000fe2000001ff00 */
[----:B------:R-:W0:Y:S01]  /*12f0*/  SHFL.IDX PT, R0, R0, RZ, 0x1f ;  /* 0x00001fff00007589 */ /* 0x000e2200000e0000 */
[----:B------:R-:W-:-:S02]  /*1300*/  CS2R R176, SRZ ;  /* 0x0000000000b07805 */ /* 0x000fc4000001ff00 */
[----:B------:R-:W-:Y:S02]  /*1310*/  CS2R R178, SRZ ;  /* 0x0000000000b27805 */ /* 0x000fe4000001ff00 */
[----:B------:R-:W-:Y:S01]  /*1320*/  CS2R R180, SRZ ;  /* 0x0000000000b47805 */ /* 0x000fe2000001ff00 */
[----:B------:R1:W-:Y:S01]  /*1330*/  STL [R1+0x4c], RZ ;  /* 0x00004cff01007387 */ /* 0x0003e20000100800 */
[----:B------:R-:W-:Y:S02]  /*1340*/  CS2R R182, SRZ ;  /* 0x0000000000b67805 */ /* 0x000fe4000001ff00 */
[----:B------:R-:W-:Y:S02]  /*1350*/  CS2R R184, SRZ ;  /* 0x0000000000b87805 */ /* 0x000fe4000001ff00 */
[----:B------:R-:W-:Y:S01]  /*1360*/  CS2R R186, SRZ ;  /* 0x0000000000ba7805 */ /* 0x000fe2000001ff00 */
[----:B------:R1:W-:Y:S01]  /*1370*/  STL [R1+0x48], RZ ;  /* 0x000048ff01007387 */ /* 0x0003e20000100800 */
        /* <DEDUP_REMOVED lines=14> */
[----:B------:R-:W-:Y:S02]  /*1460*/  CS2R R210, SRZ ;  /* 0x0000000000d27805 */ /* 0x000fe4000001ff00 */
[----:B0-----:R-:W-:Y:S01]  /*1470*/  R2UR UR9, R0 ;  /* 0x00000000000972ca */ /* 0x001fe200000e0000 */
[----:B------:R1:W-:Y:S01]  /*1480*/  STL [R1+0x38], RZ ;  /* 0x000038ff01007387 */ /* 0x0003e20000100800 */
[----:B------:R-:W-:Y:S01]  /*1490*/  IMAD.MOV.U32 R0, RZ, RZ, RZ ;  /* 0x000000ffff007224 */ /* 0x000fe200078e00ff */
[----:B------:R-:W-:-:S02]  /*14a0*/  CS2R R212, SRZ ;  /* 0x0000000000d47805 */ /* 0x000fc4000001ff00 */
[----:B------:R-:W-:Y:S01]  /*14b0*/  CS2R R214, SRZ ;  /* 0x0000000000d67805 */ /* 0x000fe2000001ff00 */
[----:B------:R1:W-:Y:S01]  /*14c0*/  STL [R1+0x34], RZ ;  /* 0x000034ff01007387 */ /* 0x0003e20000100800 */
[----:B------:R-:W-:Y:S02]  /*14d0*/  CS2R R216, SRZ ;  /* 0x0000000000d87805 */ /* 0x000fe4000001ff00 */
[----:B------:R-:W-:Y:S02]  /*14e0*/  CS2R R218, SRZ ;  /* 0x0000000000da7805 */ /* 0x000fe4000001ff00 */
[----:B------:R-:W-:Y:S01]  /*14f0*/  CS2R R220, SRZ ;  /* 0x0000000000dc7805 */ /* 0x000fe2000001ff00 */
[----:B------:R1:W-:Y:S01]  /*1500*/  STL [R1+0x30], RZ ;  /* 0x000030ff01007387 */ /* 0x0003e20000100800 */
[----:B------:R-:W-:Y:S02]  /*1510*/  CS2R R222, SRZ ;  /* 0x0000000000de7805 */ /* 0x000fe4000001ff00 */
[----:B------:R-:W-:Y:S01]  /*1520*/  CS2R R224, SRZ ;  /* 0x0000000000e07805 */ /* 0x000fe2000001ff00 */
[----:B------:R-:W-:Y:S01]  /*1530*/  IMAD.MOV.U32 R226, RZ, RZ, RZ ;  /* 0x000000ffffe27224 */ /* 0x000fe200078e00ff */
[----:B------:R1:W-:Y:S01]  /*1540*/  STL [R1+0x2c], RZ ;  /* 0x00002cff01007387 */ /* 0x0003e20000100800 */
[----:B------:R-:W-:Y:S01]  /*1550*/  ULEA.HI UR10, UR9, UR9, URZ, 0x1 ;  /* 0x00000009090a7291 */ /* 0x000fe2000f8f083f */
[----:B------:R-:W-:Y:S01]  /*1560*/  IMAD.U32 R227, RZ, RZ, UR4 ;  /* 0x00000004ffe37e24 */ /* 0x000fe2000f8e00ff */
[----:B------:R-:W-:Y:S01]  /*1570*/  CS2R R24, SRZ ;  /* 0x0000000000187805 */ /* 0x000fe2000001ff00 */
[----:B------:R1:W-:Y:S01]  /*1580*/  STL [R1+0x28], RZ ;  /* 0x000028ff01007387 */ /* 0x0003e20000100800 */
[----:B------:R-:W-:Y:S01]  /*1590*/  ULOP3.LUT UR10, UR10, 0xffffe, URZ, 0xc0, !UPT ;  /* 0x000ffffe0a0a7892 */ /* 0x000fe2000f8ec03f */
[----:B------:R-:W-:-:S02]  /*15a0*/  CS2R R26, SRZ ;  /* 0x00000000001a7805 */ /* 0x000fc4000001ff00 */
[----:B------:R-:W-:Y:S01]  /*15b0*/  CS2R R28, SRZ ;  /* 0x00000000001c7805 */ /* 0x000fe2000001ff00 */
[----:B------:R1:W-:Y:S01]  /*15c0*/  STL [R1+0x24], RZ ;  /* 0x000024ff01007387 */ /* 0x0003e20000100800 */
[----:B------:R-:W-:Y:S01]  /*15d0*/  UIADD3 UR10, UR9, -UR10, URZ ;  /* 0x8000000a090a7290 */ /* 0x000fe2000fffe03f */
[----:B---34-:R-:W-:Y:S02]  /*15e0*/  CS2R R30, SRZ ;  /* 0x00000000001e7805 */ /* 0x018fe4000001ff00 */
[----:B------:R-:W-:Y:S01]  /*15f0*/  CS2R R32, SRZ ;  /* 0x0000000000207805 */ /* 0x000fe2000001ff00 */
[----:B------:R1:W-:Y:S01]  /*1600*/  STL [R1+0x20], RZ ;  /* 0x000020ff01007387 */ /* 0x0003e20000100800 */
[----:B------:R-:W-:Y:S01]  /*1610*/  ULEA UR10, UR10, UR14, 0xc ;  /* 0x0000000e0a0a7291 */ /* 0x000fe2000f8e603f */
[----:B------:R-:W-:Y:S02]  /*1620*/  CS2R R34, SRZ ;  /* 0x0000000000227805 */ /* 0x000fe4000001ff00 */
[----:B------:R-:W-:Y:S01]  /*1630*/  CS2R R36, SRZ ;  /* 0x0000000000247805 */ /* 0x000fe2000001ff00 */
[----:B------:R1:W-:Y:S01]  /*1640*/  STL [R1+0x1c], RZ ;  /* 0x00001cff01007387 */ /* 0x0003e20000100800 */
[----:B------:R-:W-:Y:S01]  /*1650*/  UIADD3 UR10, UR10, 0x100, URZ ;  /* 0x000001000a0a7890 */ /* 0x000fe2000fffe03f */
[----:B------:R-:W-:-:S02]  /*1660*/  CS2R R38, SRZ ;  /* 0x0000000000267805 */ /* 0x000fc4000001ff00 */
[----:B------:R-:W-:Y:S01]  /*1670*/  CS2R R40, SRZ ;  /* 0x0000000000287805 */ /* 0x000fe2000001ff00 */
[----:B------:R1:W-:Y:S01]  /*1680*/  STL [R1+0x18], RZ ;  /* 0x000018ff01007387 */ /* 0x0003e20000100800 */
[----:B------:R-:W-:Y:S01]  /*1690*/  USHF.R.U32.HI UR10, URZ, 0x4, UR10 ;  /* 0x000000043f0a7899 */ /* 0x000fe2000801160a */
[----:B------:R-:W-:Y:S02]  /*16a0*/  CS2R R42, SRZ ;  /* 0x00000000002a7805 */ /* 0x000fe4000001ff00 */
[----:B------:R-:W-:Y:S01]  /*16b0*/  CS2R R44, SRZ ;  /* 0x00000000002c7805 */ /* 0x000fe2000001ff00 */
[----:B------:R1:W-:Y:S01]  /*16c0*/  STL [R1+0x14], RZ ;  /* 0x000014ff01007387 */ /* 0x0003e20000100800 */
[----:B------:R-:W-:Y:S01]  /*16d0*/  ULOP3.LUT UR15, UR10, 0x3fff, URZ, 0xc0, !UPT ;  /* 0x00003fff0a0f7892 */ /* 0x000fe2000f8ec03f */
        /* <DEDUP_REMOVED lines=18> */
[----:B------:R1:W-:Y:S01]  /*1800*/  STL [R1], RZ ;  /* 0x000000ff01007387 */ /* 0x0003e20000100800 */
[----:B------:R-:W-:-:S02]  /*1810*/  CS2R R74, SRZ ;  /* 0x00000000004a7805 */ /* 0x000fc4000001ff00 */
[----:B------:R-:W-:Y:S02]  /*1820*/  CS2R R76, SRZ ;  /* 0x00000000004c7805 */ /* 0x000fe4000001ff00 */
[----:B------:R-:W-:Y:S02]  /*1830*/  CS2R R78, SRZ ;  /* 0x00000000004e7805 */ /* 0x000fe4000001ff00 */
[----:B------:R-:W-:Y:S02]  /*1840*/  CS2R R80, SRZ ;  /* 0x0000000000507805 */ /* 0x000fe4000001ff00 */
[----:B------:R-:W-:Y:S02]  /*1850*/  CS2R R82, SRZ ;  /* 0x0000000000527805 */ /* 0x000fe4000001ff00 */
[----:B------:R-:W-:Y:S02]  /*1860*/  CS2R R84, SRZ ;  /* 0x0000000000547805 */ /* 0x000fe4000001ff00 */
        /* <DEDUP_REMOVED lines=32> */
[----:B------:R-:W-:Y:S01]  /*1a70*/  CS2R R150, SRZ ;  /* 0x0000000000967805 */ /* 0x000fe2000001ff00 */
[----:B-1----:R-:W-:Y:S06]  /*1a80*/  @!P0 BRA `(.L_x_13) ;  /* 0x0000001000688947 */ /* 0x002fec0003800000 */
[----:B------:R-:W-:-:S06]  /*1a90*/  UISETP.NE.AND UP0, UPT, UR23, 0x3, UPT ;  /* 0x000000031700788c */ /* 0x000fcc000bf05270 */
[----:B------:R-:W-:-:S13]  /*1aa0*/  PLOP3.LUT P1, PT, PT, PT, UP0, 0x80, 0x0 ;  /* 0x000000000000781c */ /* 0x000fda0003f2f008 */
[----:B------:R-:W-:Y:S05]  /*1ab0*/  @!P1 BRA `(.L_x_14) ;  /* 0x0000000000049947 */ /* 0x000fea0003800000 */
[----:B------:R-:W-:Y:S01]  /*1ac0*/  BPT.TRAP 0x1 ;  /* 0x000000040000795c */ /* 0x000fe20000300000 */
.L_x_14:
[----:B------:R-:W-:Y:S01]  /*1ad0*/  ULEA UR6, UR5, UR14, 0x3 ;  /* 0x0000000e05067291 */ /* 0x000fe2000f8e183f */
[----:B------:R-:W-:-:S05]  /*1ae0*/  IMAD.U32 R0, RZ, RZ, UR4 ;  /* 0x00000004ff007e24 */ /* 0x000fca000f8e00ff */
[----:B------:R-:W-:-:S04]  /*1af0*/  SHF.L.U32 R0, R0, 0x1f, RZ ;  /* 0x0000001f00007819 */ /* 0x000fc800000006ff */
[----:B------:R0:W1:Y:S01]  /*1b00*/  SYNCS.PHASECHK.TRANS64.TRYWAIT P0, [UR6], R0 ;  /* 0x00000000ff0075a7 */ /* 0x0000620008000146 */
[----:B------:R-:W-:Y:S05]  /*1b10*/  @!P1 BRA `(.L_x_15) ;  /* 0x0000000000049947 */ /* 0x000fea0003800000 */
[----:B------:R-:W-:Y:S01]  /*1b20*/  BPT.TRAP 0x1 ;  /* 0x000000040000795c */ /* 0x000fe20000300000 */
.L_x_15:
[----:B-1----:R-:W-:Y:S05]  /*1b30*/  @P0 BRA `(.L_x_16) ;  /* 0x0000000000080947 */ /* 0x002fea0003800000 */
[----:B------:R-:W1:Y:S02]  /*1b40*/  SYNCS.PHASECHK.TRANS64.TRYWAIT P0, [UR6], R0 ;  /* 0x00000000ff0075a7 */ /* 0x000e640008000146 */
[----:B-1----:R-:W-:Y:S05]  /*1b50*/  @!P0 BRA `(.L_x_17) ;  /* 0x000000e400048947 */ /* 0x002fea0003800000 */
.L_x_16:
[----:B------:R-:W-:Y:S01]  /*1b60*/  UIADD3 UR6, UR14, 0x8100, URZ ;  /* 0x000081000e067890 */ /* 0x000fe2000fffe03f */
[----:B------:R-:W-:Y:S01]  /*1b70*/  WARPGROUP.ARRIVE ;  /* 0x00000000000079c5 */ /* 0x000fe20000000000 */
[----:B------:R-:W-:Y:S01]  /*1b80*/  ULOP3.LUT UR8, UR15, 0x10000, URZ, 0xfc, !UPT ;  /* 0x000100000f087892 */ /* 0x000fe2000f8efc3f */
[----:B------:R2:W-:Y:S01]  /*1b90*/  STL [R1+0x74], RZ ;  /* 0x000074ff01007387 */ /* 0x0005e20000100800 */
[----:B------:R-:W-:Y:S01]  /*1ba0*/  USHF.R.U32.HI UR6, URZ, 0x4, UR6 ;  /* 0x000000043f067899 */ /* 0x000fe20008011606 */
[----:B01----:R-:W-:Y:S01]  /*1bb0*/  IMAD.MOV.U32 R0, RZ, RZ, RZ ;  /* 0x000000ffff007224 */ /* 0x003fe200078e00ff */
[----:B------:R-:W-:Y:S01]  /*1bc0*/  ULEA UR8, UR5, UR8, 0x9 ;  /* 0x0000000805087291 */ /* 0x000fe2000f8e483f */
[----:B------:R2:W-:Y:S01]  /*1bd0*/  STL [R1+0x70], RZ ;  /* 0x000070ff01007387 */ /* 0x0005e20000100800 */
[----:B------:R-:W-:Y:S01]  /*1be0*/  ULOP3.LUT UR6, UR6, 0x3fff, URZ, 0xc0, !UPT ;  /* 0x00003fff06067892 */ /* 0x000fe2000f8ec03f */
[----:B------:R-:W-:Y:S01]  /*1bf0*/  CS2R R2, SRZ ;  /* 0x0000000000027805 */ /* 0x000fe2000001ff00 */
[----:B------:R-:W-:Y:S01]  /*1c00*/  UMOV UR9, 0x80000020 ;  /* 0x8000002000097882 */ /* 0x000fe20000000000 */
[----:B------:R-:W-:Y:S01]  /*1c10*/  UMOV UR11, 0x80000020 ;  /* 0x80000020000b7882 */ /* 0x000fe20000000000 */
[----:B------:R-:W-:Y:S01]  /*1c20*/  ULOP3.LUT UR6, UR6, 0x10000, URZ, 0xfc, !UPT ;  /* 0x0001000006067892 */ /* 0x000fe2000f8efc3f */
[----:B------:R2:W-:Y:S01]  /*1c30*/  STL [R1+0x6c], RZ ;  /* 0x00006cff01007387 */ /* 0x0005e20000100800 */
[----:B------:R-:W-:Y:S01]  /*1c40*/  ULDC UR7, c[0x0][0x50c] ;  /* 0x0001430000077ab9 */ /* 0x000fe20000000800 */
[----:B------:R-:W-:Y:S01]  /*1c50*/  CS2R R4, SRZ ;  /* 0x0000000000047805 */ /* 0x000fe2000001ff00 */
[----:B------:R-:W-:Y:S01]  /*1c60*/  ULEA UR10, UR5, UR6, 0xa ;  /* 0x00000006050a7291 */ /* 0x000fe2000f8e503f */
[----:B------:R2:W-:Y:S01]  /*1c70*/  STL [R1+0x68], RZ ;  /* 0x000068ff01007387 */ /* 0x0005e20000100800 */
[----:B------:R-:W-:Y:S01]  /*1c80*/  UISETP.NE.AND UP0, UPT, UR7, 0x2, UPT ;  /* 0x000000020700788c */ /* 0x000fe2000bf05270 */
[----:B------:R-:W-:Y:S01]  /*1c90*/  CS2R R6, SRZ ;  /* 0x0000000000067805 */ /* 0x000fe2000001ff00 */
[----:B------:R-:W-:Y:S01]  /*1ca0*/  UMOV UR6, 0x2 ;  /* 0x0000000200067882 */ /* 0x000fe20000000000 */
[----:B------:R2:W-:Y:S01]  /*1cb0*/  STL [R1+0x64], RZ ;  /* 0x000064ff01007387 */ /* 0x0005e20000100800 */
[----:B------:R-:W-:Y:S01]  /*1cc0*/  USEL UR7, URZ, 0x1, UP0 ;  /* 0x000000013f077887 */ /* 0x000fe20008000000 */
[----:B------:R-:W-:-:S02]  /*1cd0*/  CS2R R8, SRZ ;  /* 0x0000000000087805 */ /* 0x000fc4000001ff00 */
[----:B------:R-:W-:Y:S01]  /*1ce0*/  CS2R R10, SRZ ;  /* 0x00000000000a7805 */ /* 0x000fe2000001ff00 */
[----:B------:R-:W-:Y:S01]  /*1cf0*/  QGMMA.64x256x32.F32.E5M2.E5M2 R24, gdesc[UR8], RZ, !UPT ;  /* 0x03e00000081879f3 */ /* 0x000fe2000c7038ff */
[----:B------:R2:W-:Y:S01]  /*1d00*/  STL [R1+0x60], RZ ;  /* 0x000060ff01007387 */ /* 0x0005e20000100800 */
[----:B------:R-:W-:Y:S01]  /*1d10*/  UIADD3 UR8, UR8, 0x2, URZ ;  /* 0x0000000208087890 */ /* 0x000fe2000fffe03f */
[----:B------:R-:W-:Y:S01]  /*1d20*/  ISETP.NE.AND P0, PT, RZ, UR7, PT ;  /* 0x00000007ff007c0c */ /* 0x000fe2000bf05270 */
[----:B------:R-:W-:Y:S01]  /*1d30*/  UIADD3 UR10, UR10, 0x2, URZ ;  /* 0x000000020a0a7890 */ /* 0x000fe2000fffe03f */
[----:B------:R2:W-:Y:S01]  /*1d40*/  STL [R1+0x5c], RZ ;  /* 0x00005cff01007387 */ /* 0x0005e20000100800 */
[----:B------:R-:W-:Y:S01]  /*1d50*/  UMOV UR9, 0x80000020 ;  /* 0x8000002000097882 */ /* 0x000fe20000000000 */
[----:B------:R-:W-:Y:S01]  /*1d60*/  UMOV UR11, 0x80000020 ;  /* 0x80000020000b7882 */ /* 0x000fe20000000000 */
        /* <DEDUP_REMOVED lines=58> */
[----:B------:R-:W-:-:S03]  /*2110*/  IMAD.MOV.U32 R226, RZ, RZ, RZ ;  /* 0x000000ffffe27224 */ /* 0x000fc600078e00ff */
[----:B------:R2:W-:Y:S04]  /*2120*/  STL [R1+0x1c], RZ ;  /* 0x00001cff01007387 */ /* 0x0005e80000100800 */
[----:B------:R2:W-:Y:S04]  /*2130*/  STL [R1+0x18], RZ ;  /* 0x000018ff01007387 */ /* 0x0005e80000100800 */
[----:B------:R2:W-:Y:S04]  /*2140*/  STL [R1+0x14], RZ ;  /* 0x000014ff01007387 */ /* 0x0005e80000100800 */
[----:B------:R2:W-:Y:S04]  /*2150*/  STL [R1+0x10], RZ ;  /* 0x000010ff01007387 */ /* 0x0005e80000100800 */
[----:B------:R2:W-:Y:S04]  /*2160*/  STL [R1+0xc], RZ ;  /* 0x00000cff01007387 */ /* 0x0005e80000100800 */
[----:B------:R2:W-:Y:S04]  /*2170*/  STL [R1+0x8], RZ ;  /* 0x000008ff01007387 */ /* 0x0005e80000100800 */
[----:B------:R2:W-:Y:S04]  /*2180*/  STL [R1+0x4], RZ ;  /* 0x000004ff01007387 */ /* 0x0005e80000100800 */
[----:B------:R2:W-:Y:S01]  /*2190*/  STL [R1], RZ ;  /* 0x000000ff01007387 */ /* 0x0005e20000100800 */
[----:B------:R-:W-:Y:S01]  /*21a0*/  QGMMA.64x256x32.F32.E5M2.E5M2 R24, gdesc[UR8], R24, gsb0 ;  /* 0x03e00000081879f3 */ /* 0x000fe20008003818 */
[----:B------:R-:W-:Y:S05]  /*21b0*/  @!P0 BRA `(.L_x_18) ;  /* 0x0000000800808947 */ /* 0x000fea0003800000 */
[----:B------:R-:W-:Y:S02]  /*21c0*/  WARPGROUP.DEPBAR.LE gsb0, 0x0 ;  /* 0x00008000000079c5 */ /* 0x000fe40000010000 */
[----:B------:R-:W-:-:S01]  /*21d0*/  FADD R227, RZ, R122 ;  /* 0x0000007affe37221 */ /* 0x000fc20000000000 */
[----:B------:R-:W-:Y:S01]  /*21e0*/  FADD R226, RZ, R24 ;  /* 0x00000018ffe27221 */ /* 0x000fe20000000000 */
[----:B------:R-:W-:-:S01]  /*21f0*/  FADD R225, RZ, R25 ;  /* 0x00000019ffe17221 */ /* 0x000fc20000000000 */
[----:B------:R-:W-:Y:S01]  /*2200*/  FADD R224, RZ, R26 ;  /* 0x0000001affe07221 */ /* 0x000fe20000000000 */
[----:B------:R-:W-:-:S01]  /*2210*/  FADD R223, RZ, R27 ;  /* 0x0000001bffdf7221 */ /* 0x000fc20000000000 */
[----:B------:R0:W-:Y:S01]  /*2220*/  STL [R1], R227 ;  /* 0x000000e301007387 */ /* 0x0001e20000100800 */
[----:B------:R-:W-:-:S01]  /*2230*/  FADD R222, RZ, R28 ;  /* 0x0000001cffde7221 */ /* 0x000fc20000000000 */
[----:B------:R-:W-:Y:S01]  /*2240*/  FADD R221, RZ, R29 ;  /* 0x0000001dffdd7221 */ /* 0x000fe20000000000 */
[----:B------:R-:W-:-:S01]  /*2250*/  FADD R220, RZ, R30 ;  /* 0x0000001effdc7221 */ /* 0x000fc20000000000 */
[----:B------:R-:W-:Y:S01]  /*2260*/  FADD R219, RZ, R31 ;  /* 0x0000001fffdb7221 */ /* 0x000fe20000000000 */
[----:B------:R-:W-:-:S01]  /*2270*/  FADD R218, RZ, R32 ;  /* 0x00000020ffda7221 */ /* 0x000fc20000000000 */
[----:B------:R-:W-:Y:S01]  /*2280*/  FADD R217, RZ, R33 ;  /* 0x00000021ffd97221 */ /* 0x000fe20000000000 */
[----:B------:R-:W-:-:S01]  /*2290*/  FADD R216, RZ, R34 ;  /* 0x00000022ffd87221 */ /* 0x000fc20000000000 */
[----:B------:R-:W-:Y:S01]  /*22a0*/  FADD R215, RZ, R35 ;  /* 0x00000023ffd77221 */ /* 0x000fe20000000000 */
[----:B------:R-:W-:-:S01]  /*22b0*/  FADD R214, RZ, R36 ;  /* 0x00000024ffd67221 */ /* 0x000fc20000000000 */
[----:B0-----:R-:W-:Y:S01]  /*22c0*/  FADD R227, RZ, R123 ;  /* 0x0000007bffe37221 */ /* 0x001fe20000000000 */
[----:B------:R-:W-:-:S01]  /*22d0*/  FADD R213, RZ, R37 ;  /* 0x00000025ffd57221 */ /* 0x000fc20000000000 */
[----:B------:R-:W-:Y:S01]  /*22e0*/  FADD R212, RZ, R38 ;  /* 0x00000026ffd47221 */ /* 0x000fe20000000000 */
[----:B------:R-:W-:-:S01]  /*22f0*/  FADD R211, RZ, R39 ;  /* 0x00000027ffd37221 */ /* 0x000fc20000000000 */
[----:B------:R-:W-:Y:S01]  /*2300*/  FADD R210, RZ, R40 ;  /* 0x00000028ffd27221 */ /* 0x000fe20000000000 */
[----:B------:R0:W-:Y:S01]  /*2310*/  STL [R1+0x4], R227 ;  /* 0x000004e301007387 */ /* 0x0001e20000100800 */
        /* <DEDUP_REMOVED lines=93> */
[----:B------:R-:W-:Y:S01]  /*28f0*/  UMOV UR6, URZ ;  /* 0x0000003f00067c82 */ /* 0x000fe20008000000 */
[----:B0-----:R-:W-:-:S05]  /*2900*/  FADD R227, RZ, R130 ;  /* 0x00000082ffe37221 */ /* 0x001fca0000000000 */
[----:B------:R0:W-:Y:S02]  /*2910*/  STL [R1+0x20], R227 ;  /* 0x000020e301007387 */ /* 0x0001e40000100800 */
        /* <DEDUP_REMOVED lines=42> */
.L_x_18:
[----:B------:R-:W-:-:S04]  /*2bc0*/  UIADD3 UR18, UR5, 0x1, URZ ;  /* 0x0000000105127890 */ /* 0x000fc8000fffe03f */
[----:B------:R-:W-:-:S04]  /*2bd0*/  UISETP.NE.AND UP0, UPT, UR18, 0x4, UPT ;  /* 0x000000041200788c */ /* 0x000fc8000bf05270 */
[----:B------:R-:W-:Y:S02]  /*2be0*/  USEL UR8, URZ, 0x1, UP0 ;  /* 0x000000013f087887 */ /* 0x000fe40008000000 */
[----:B------:R-:W-:Y:S02]  /*2bf0*/  USEL UR18, UR18, URZ, UP0 ;  /* 0x0000003f12127287 */ /* 0x000fe40008000000 */
[----:B------:R-:W-:-:S06]  /*2c00*/  ULOP3.LUT UR8, UR4, UR8, URZ, 0x3c, !UPT ;  /* 0x0000000804087292 */ /* 0x000fcc000f8e3c3f */
[----:B0-----:R-:W-:Y:S01]  /*2c10*/  IMAD.U32 R227, RZ, RZ, UR8 ;  /* 0x00000008ffe37e24 */ /* 0x001fe2000f8e00ff */
[----:B------:R-:W-:-:S06]  /*2c20*/  UMOV UR8, 0x1 ;  /* 0x0000000100087882 */ /* 0x000fcc0000000000 */
.L_x_13:
[----:B------:R-:W-:-:S04]  /*2c30*/  UISETP.LT.AND UP0, UPT, UR12, 0x1, UPT ;  /* 0x000000010c00788c */ /* 0x000fc8000bf01270 */
[----:B------:R-:W-:-:S04]  /*2c40*/  USEL UR9, UR12, 0x1, UP0 ;  /* 0x000000010c097887 */ /* 0x000fc80008000000 */
[----:B------:R-:W-:-:S04]  /*2c50*/  UIADD3 UR9, UR12, -UR9, URZ ;  /* 0x800000090c097290 */ /* 0x000fc8000fffe03f */
[----:B------:R-:W-:-:S06]  /*2c60*/  UISETP.GE.AND UP0, UPT, UR9, 0x1, UPT ;  /* 0x000000010900788c */ /* 0x000fcc000bf06270 */
[----:B------:R-:W-:-:S13]  /*2c70*/  PLOP3.LUT P0, PT, PT, PT, UP0, 0x80, 0x0 ;  /* 0x000000000000781c */ /* 0x000fda0003f0f008 */
[----:B------:R-:W-:Y:S05]  /*2c80*/  @!P0 BRA `(.L_x_19) ;  /* 0x0000001000848947 */ /* 0x000fea0003800000 */
[----:B------:R-:W-:Y:S01]  /*2c90*/  IMAD.U32 R228, RZ, RZ, UR9 ;  /* 0x00000009ffe47e24 */ /* 0x000fe2000f8e00ff */
[----:B------:R-:W-:Y:S01]  /*2ca0*/  UMOV UR19, UR5 ;  /* 0x0000000500137c82 */ /* 0x000fe20008000000 */
[----:B------:R-:W-:-:S05]  /*2cb0*/  ULDC UR24, c[0x0][0x50c] ;  /* 0x0001430000187ab9 */ /* 0x000fca0000000800 */
.L_x_27:
[----:B------:R-:W-:-:S06]  /*2cc0*/  UISETP.NE.AND UP0, UPT, UR23, 0x3, UPT ;  /* 0x000000031700788c */ /* 0x000fcc000bf05270 */
[----:B------:R-:W-:-:S13]  /*2cd0*/  PLOP3.LUT P1, PT, PT, PT, UP0, 0x80, 0x0 ;  /* 0x000000000000781c */ /* 0x000fda0003f2f008 */
[----:B01----:R-:W-:Y:S05]  /*2ce0*/  @!P1 BRA `(.L_x_20) ;  /* 0x0000000000049947 */ /* 0x003fea0003800000 */
[----:B------:R-:W-:Y:S01]  /*2cf0*/  BPT.TRAP 0x1 ;  /* 0x000000040000795c */ /* 0x000fe20000300000 */
.L_x_20:
[----:B------:R-:W0:Y:S01]  /*2d00*/  S2UR UR9, SR_CgaCtaId ;  /* 0x00000000000979c3 */ /* 0x000e220000008800 */
[----:B------:R-:W-:Y:S01]  /*2d10*/  UMOV UR14, 0x400 ;  /* 0x00000400000e7882 */ /* 0x000fe20000000000 */
[----:B------:R-:W-:Y:S01]  /*2d20*/  SHF.L.U32 R229, R227, 0x1f, RZ ;  /* 0x0000001fe3e57819 */ /* 0x000fe200000006ff */
[----:B0-----:R-:W-:-:S04]  /*2d30*/  ULEA UR14, UR9, UR14, 0x18 ;  /* 0x0000000e090e7291 */ /* 0x001fc8000f8ec03f */
[----:B------:R-:W-:-:S09]  /*2d40*/  ULEA UR9, UR18, UR14, 0x3 ;  /* 0x0000000e12097291 */ /* 0x000fd2000f8e183f */
[----:B------:R0:W1:Y:S01]  /*2d50*/  SYNCS.PHASECHK.TRANS64.TRYWAIT P0, [UR9], R229 ;  /* 0x000000e5ff0075a7 */ /* 0x0000620008000149 */
[----:B------:R-:W-:Y:S05]  /*2d60*/  @!P1 BRA `(.L_x_21) ;  /* 0x0000000000049947 */ /* 0x000fea0003800000 */
[----:B------:R-:W-:Y:S01]  /*2d70*/  BPT.TRAP 0x1 ;  /* 0x000000040000795c */ /* 0x000fe20000300000 */
.L_x_21:
[----:B-1----:R-:W-:Y:S05]  /*2d80*/  @P0 BRA `(.L_x_22) ;  /* 0x0000000000080947 */ /* 0x002fea0003800000 */
[----:B------:R-:W1:Y:S02]  /*2d90*/  SYNCS.PHASECHK.TRANS64.TRYWAIT P0, [UR9], R229 ;  /* 0x000000e5ff0075a7 */ /* 0x000e640008000149 */
[----:B-1----:R-:W-:Y:S05]  /*2da0*/  @!P0 BRA `(.L_x_23) ;  /* 0x000000d000888947 */ /* 0x002fea0003800000 */
.L_x_22:
[----:B------:R-:W-:Y:S01]  /*2db0*/  UIADD3 UR9, UR14, 0x8100, URZ ;  /* 0x000081000e097890 */ /* 0x000fe2000fffe03f */
[----:B------:R-:W-:Y:S01]  /*2dc0*/  WARPGROUP.ARRIVE ;  /* 0x00000000000079c5 */ /* 0x000fe20000000000 */
[----:B------:R-:W-:Y:S02]  /*2dd0*/  UISETP.NE.AND UP0, UPT, UR7, URZ, UPT ;  /* 0x0000003f0700728c */ /* 0x000fe4000bf05270 */
[----:B------:R-:W-:Y:S02]  /*2de0*/  USHF.R.U32.HI UR9, URZ, 0x4, UR9 ;  /* 0x000000043f097899 */ /* 0x000fe40008011609 */
[----:B------:R-:W-:Y:S02]  /*2df0*/  USEL UR8, UR8, URZ, !UP0 ;  /* 0x0000003f08087287 */ /* 0x000fe4000c000000 */
[----:B------:R-:W-:Y:S02]  /*2e00*/  ULOP3.LUT UR9, UR9, 0x3fff, URZ, 0xc0, !UPT ;  /* 0x00003fff09097892 */ /* 0x000fe4000f8ec03f */
[----:B------:R-:W-:-:S02]  /*2e10*/  ULOP3.LUT UR7, UR15, 0x10000, URZ, 0xfc, !UPT ;  /* 0x000100000f077892 */ /* 0x000fc4000f8efc3f */
[----:B------:R-:W-:Y:S02]  /*2e20*/  ULOP3.LUT UR9, UR9, 0x10000, URZ, 0xfc, !UPT ;  /* 0x0001000009097892 */ /* 0x000fe4000f8efc3f */
[----:B------:R-:W-:Y:S02]  /*2e30*/  UISETP.NE.U32.AND UP0, UPT, UR8, URZ, UPT ;  /* 0x0000003f0800728c */ /* 0x000fe4000bf05070 */
[----:B------:R-:W-:Y:S02]  /*2e40*/  ULEA UR8, UR18, UR7, 0x9 ;  /* 0x0000000712087291 */ /* 0x000fe4000f8e483f */
[----:B------:R-:W-:Y:S01]  /*2e50*/  ULEA UR10, UR18, UR9, 0xa ;  /* 0x00000009120a7291 */ /* 0x000fe2000f8e503f */
[----:B------:R-:W-:Y:S02]  /*2e60*/  UMOV UR11, 0x80000020 ;  /* 0x80000020000b7882 */ /* 0x000fe40000000000 */
[----:B------:R-:W-:Y:S01]  /*2e70*/  UMOV UR9, 0x80000020 ;  /* 0x8000002000097882 */ /* 0x000fe20000000000 */
[----:B------:R-:W-:-:S05]  /*2e80*/  UIADD3 UR6, UR6, 0x2, URZ ;  /* 0x0000000206067890 */ /* 0x000fca000fffe03f */
[----:B------:R-:W-:Y:S01]  /*2e90*/  QGMMA.64x256x32.F32.E5M2.E5M2 R24, gdesc[UR8], R24, UP0 ;  /* 0x03e00000081879f3 */ /* 0x000fe2000bf03818 */
[----:B------:R-:W-:Y:S02]  /*2ea0*/  UIADD3 UR8, UR8, 0x2, URZ ;  /* 0x0000000208087890 */ /* 0x000fe4000fffe03f */
[----:B------:R-:W-:Y:S01]  /*2eb0*/  UIADD3 UR10, UR10, 0x2, URZ ;  /* 0x000000020a0a7890 */ /* 0x000fe2000fffe03f */
[----:B------:R-:W-:Y:S01]  /*2ec0*/  UMOV UR9, 0x80000020 ;  /* 0x8000002000097882 */ /* 0x000fe20000000000 */
[----:B------:R-:W-:Y:S01]  /*2ed0*/  UMOV UR11, 0x80000020 ;  /* 0x80000020000b7882 */ /* 0x000fe20000000000 */
[----:B------:R-:W-:-:S04]  /*2ee0*/  UISETP.NE.AND UP0, UPT, UR6, UR24, UPT ;  /* 0x000000180600728c */ /* 0x000fc8000bf05270 */
[----:B------:R-:W-:-:S06]  /*2ef0*/  USEL UR7, URZ, 0x1, UP0 ;  /* 0x000000013f077887 */ /* 0x000fcc0008000000 */
[----:B------:R-:W-:-:S12]  /*2f00*/  ISETP.NE.AND P0, PT, RZ, UR7, PT ;  /* 0x00000007ff007c0c */ /* 0x000fd8000bf05270 */
[----:B------:R-:W-:Y:S03]  /*2f10*/  QGMMA.64x256x32.F32.E5M2.E5M2 R24, gdesc[UR8], R24, gsb0 ;  /* 0x03e00000081879f3 */ /* 0x000fe60008003818 */
[----:B------:R-:W-:Y:S02]  /*2f20*/  WARPGROUP.DEPBAR.LE gsb0, 0x1 ;  /* 0x00008000000079c5 */ /* 0x000fe40000010100 */
[----:B------:R-:W-:Y:S05]  /*2f30*/  @!P0 BRA `(.L_x_24) ;  /* 0x0000000c00808947 */ /* 0x000fea0003800000 */
[----:B------:R-:W-:Y:S02]  /*2f40*/  WARPGROUP.DEPBAR.LE gsb0, 0x0 ;  /* 0x00008000000079c5 */ /* 0x000fe40000010000 */
[----:B------:R-:W-:-:S01]  /*2f50*/  FADD R226, R24, R226 ;  /* 0x000000e218e27221 */ /* 0x000fc20000000000 */
[----:B------:R-:W-:Y:S01]  /*2f60*/  FADD R225, R25, R225 ;  /* 0x000000e119e17221 */ /* 0x000fe20000000000 */
[----:B------:R1:W-:Y:S01]  /*2f70*/  STL [R1+0x88], R227 ;  /* 0x000088e301007387 */ /* 0x0003e20000100800 */
[----:B------:R-:W-:-:S01]  /*2f80*/  FADD R224, R26, R224 ;  /* 0x000000e01ae07221 */ /* 0x000fc20000000000 */
[----:B------:R-:W-:Y:S01]  /*2f90*/  FADD R223, R27, R223 ;  /* 0x000000df1bdf7221 */ /* 0x000fe20000000000 */
[----:B------:R-:W-:-:S01]  /*2fa0*/  FADD R222, R28, R222 ;  /* 0x000000de1cde7221 */ /* 0x000fc20000000000 */
[----:B------:R-:W-:Y:S01]  /*2fb0*/  FADD R221, R29, R221 ;  /* 0x000000dd1ddd7221 */ /* 0x000fe20000000000 */
[----:B-1----:R-:W3:Y:S04]  /*2fc0*/  LDL.LU R227, [R1+0x30] ;  /* 0x0000300001e37983 */ /* 0x002ee80000300800 */
[----:B------:R1:W-:Y:S01]  /*2fd0*/  STL [R1+0x8c], R226 ;  /* 0x00008ce201007387 */ /* 0x0003e20000100800 */
[----:B------:R-:W-:-:S01]  /*2fe0*/  FADD R220, R30, R220 ;  /* 0x000000dc1edc7221 */ /* 0x000fc20000000000 */
[----:B------:R-:W-:-:S02]  /*2ff0*/  FADD R219, R31, R219 ;  /* 0x000000db1fdb7221 */ /* 0x000fc40000000000 */
[----:B-1----:R-:W4:Y:S04]  /*3000*/  LDL.LU R226, [R1+0x2c] ;  /* 0x00002c0001e27983 */ /* 0x002f280000300800 */
[----:B------:R1:W-:Y:S01]  /*3010*/  STL [R1+0x90], R225 ;  /* 0x000090e101007387 */ /* 0x0003e20000100800 */
[----:B------:R-:W-:-:S03]  /*3020*/  FADD R218, R32, R218 ;  /* 0x000000da20da7221 */ /* 0x000fc60000000000 */
[----:B-1----:R-:W2:Y:S04]  /*3030*/  LDL.LU R225, [R1+0x28] ;  /* 0x0000280001e17983 */ /* 0x002ea80000300800 */
        /* <DEDUP_REMOVED lines=9> */
[----:B------:R1:W-:Y:S04]  /*30d0*/  STL [R1+0xa0], R221 ;  /* 0x0000a0dd01007387 */ /* 0x0003e80000100800 */
        /* <DEDUP_REMOVED lines=12> */
[----:B-1----:R-:W2:Y:S01]  /*31a0*/  LDL.LU R215, [R1] ;  /* 0x0000000001d77983 */ /* 0x002ea20000300800 */
[----:B------:R-:W-:-:S01]  /*31b0*/  FADD R214, R36, R214 ;  /* 0x000000d624d67221 */ /* 0x000fc20000000000 */
[----:B------:R-:W-:Y:S01]  /*31c0*/  FADD R213, R37, R213 ;  /* 0x000000d525d57221 */ /* 0x000fe20000000000 */
[----:B------:R-:W-:-:S01]  /*31d0*/  FADD R212, R38, R212 ;  /* 0x000000d426d47221 */ /* 0x000fc20000000000 */
[----:B------:R-:W-:Y:S01]  /*31e0*/  FADD R211, R39, R211 ;  /* 0x000000d327d37221 */ /* 0x000fe20000000000 */
[----:B------:R-:W-:-:S01]  /*31f0*/  FADD R210, R40, R210 ;  /* 0x000000d228d27221 */ /* 0x000fc20000000000 */
[----:B------:R-:W-:Y:S01]  /*3200*/  STL [R1+0xbc], R214 ;  /* 0x0000bcd601007387 */ /* 0x000fe20000100800 */
        /* <DEDUP_REMOVED lines=11> */
[----:B------:R1:W-:Y:S01]  /*32c0*/  STL [R1+0xc8], R211 ;  /* 0x0000c8d301007387 */ /* 0x0003e20000100800 */
[----:B------:R-:W-:-:S01]  /*32d0*/  FADD R200, R50, R200 ;  /* 0x000000c832c87221 */ /* 0x000fc20000000000 */
[----:B------:R-:W-:Y:S01]  /*32e0*/  FADD R199, R51, R199 ;  /* 0x000000c733c77221 */ /* 0x000fe20000000000 */
        /* <DEDUP_REMOVED lines=69> */
[----:B-----5:R-:W-:Y:S01]  /*3740*/  FADD R0, R121, R0 ;  /* 0x0000000079007221 */ /* 0x020fe20000000000 */
[----:B---3--:R-:W-:-:S01]  /*3750*/  FADD R227, R134, R227 ;  /* 0x000000e386e37221 */ /* 0x008fc20000000000 */
[----:B----4-:R-:W-:Y:S01]  /*3760*/  FADD R226, R133, R226 ;  /* 0x000000e285e27221 */ /* 0x010fe20000000000 */
[----:B--2---:R-:W-:-:S01]  /*3770*/  FADD R225, R132, R225 ;  /* 0x000000e184e17221 */ /* 0x004fc20000000000 */
        /* <DEDUP_REMOVED lines=9> */
[----:B------:R-:W-:-:S05]  /*3810*/  FADD R215, R122, R215 ;  /* 0x000000d77ad77221 */ /* 0x000fca0000000000 */
[----:B------:R2:W-:Y:S04]  /*3820*/  STL [R1], R215 ;  /* 0x000000d701007387 */ /* 0x0005e80000100800 */
[----:B------:R3:W-:Y:S04]  /*3830*/  STL [R1+0x4], R216 ;  /* 0x000004d801007387 */ /* 0x0007e80000100800 */
        /* <DEDUP_REMOVED lines=8> */
[----:B-1----:R-:W4:Y:S04]  /*38c0*/  LDL.LU R211, [R1+0x34] ;  /* 0x0000340001d37983 */ /* 0x002f280000300800 */
[----:B------:R1:W-:Y:S04]  /*38d0*/  STL [R1+0x28], R225 ;  /* 0x000028e101007387 */ /* 0x0003e80000100800 */
[----:B------:R-:W4:Y:S04]  /*38e0*/  LDL.LU R212, [R1+0x38] ;  /* 0x0000380001d47983 */ /* 0x000f280000300800 */
[----:B------:R1:W-:Y:S04]  /*38f0*/  STL [R1+0x2c], R226 ;  /* 0x00002ce201007387 */ /* 0x0003e80000100800 */
[----:B------:R-:W4:Y:S04]  /*3900*/  LDL.LU R213, [R1+0x3c] ;  /* 0x00003c0001d57983 */ /* 0x000f280000300800 */
[----:B------:R1:W-:Y:S04]  /*3910*/  STL [R1+0x30], R227 ;  /* 0x000030e301007387 */ /* 0x0003e80000100800 */
[----:B------:R-:W4:Y:S04]  /*3920*/  LDL.LU R214, [R1+0x40] ;  /* 0x0000400001d67983 */ /* 0x000f280000300800 */
[----:B--2---:R-:W2:Y:S04]  /*3930*/  LDL.LU R215, [R1+0x44] ;  /* 0x0000440001d77983 */ /* 0x004ea80000300800 */
[----:B---3--:R-:W3:Y:S04]  /*3940*/  LDL.LU R216, [R1+0x48] ;  /* 0x0000480001d87983 */ /* 0x008ee80000300800 */
[----:B----4-:R-:W4:Y:S04]  /*3950*/  LDL.LU R217, [R1+0x4c] ;  /* 0x00004c0001d97983 */ /* 0x010f280000300800 */
[----:B0-----:R-:W4:Y:S04]  /*3960*/  LDL.LU R218, [R1+0x50] ;  /* 0x0000500001da7983 */ /* 0x001f280000300800 */
[----:B------:R-:W4:Y:S04]  /*3970*/  LDL.LU R219, [R1+0x54] ;  /* 0x0000540001db7983 */ /* 0x000f280000300800 */
[----:B------:R-:W4:Y:S04]  /*3980*/  LDL.LU R220, [R1+0x58] ;  /* 0x0000580001dc7983 */ /* 0x000f280000300800 */
[----:B------:R-:W4:Y:S04]  /*3990*/  LDL.LU R221, [R1+0x5c] ;  /* 0x00005c0001dd7983 */ /* 0x000f280000300800 */
[----:B------:R-:W4:Y:S04]  /*39a0*/  LDL.LU R222, [R1+0x60] ;  /* 0x0000600001de7983 */ /* 0x000f280000300800 */
[----:B------:R-:W4:Y:S04]  /*39b0*/  LDL.LU R223, [R1+0x64] ;  /* 0x0000640001df7983 */ /* 0x000f280000300800 */
[----:B------:R-:W4:Y:S04]  /*39c0*/  LDL.LU R224, [R1+0x68] ;  /* 0x0000680001e07983 */ /* 0x000f280000300800 */
[----:B-1----:R-:W4:Y:S04]  /*39d0*/  LDL.LU R225, [R1+0x6c] ;  /* 0x00006c0001e17983 */ /* 0x002f280000300800 */
[----:B------:R-:W4:Y:S04]  /*39e0*/  LDL.LU R226, [R1+0x70] ;  /* 0x0000700001e27983 */ /* 0x000f280000300800 */
[----:B------:R-:W4:Y:S01]  /*39f0*/  LDL.LU R227, [R1+0x74] ;  /* 0x0000740001e37983 */ /* 0x000f220000300800 */
[----:B------:R-:W-:-:S05]  /*3a00*/  FADD R211, R135, R211 ;  /* 0x000000d387d37221 */ /* 0x000fca0000000000 */
[----:B------:R0:W-:Y:S01]  /*3a10*/  STL [R1+0x34], R211 ;  /* 0x000034d301007387 */ /* 0x0001e20000100800 */
[----:B------:R-:W-:-:S03]  /*3a20*/  FADD R212, R136, R212 ;  /* 0x000000d488d47221 */ /* 0x000fc60000000000 */
[----:B0-----:R1:W5:Y:S01]  /*3a30*/  LDL.LU R211, [R1+0xc8] ;  /* 0x0000c80001d37983 */ /* 0x0013620000300800 */
[----:B------:R-:W-:-:S03]  /*3a40*/  FADD R213, R137, R213 ;  /* 0x000000d589d57221 */ /* 0x000fc60000000000 */
[----:B------:R0:W-:Y:S01]  /*3a50*/  STL [R1+0x38], R212 ;  /* 0x000038d401007387 */ /* 0x0001e20000100800 */
[----:B------:R-:W-:-:S01]  /*3a60*/  FADD R214, R138, R214 ;  /* 0x000000d68ad67221 */ /* 0x000fc20000000000 */
[----:B--2---:R-:W-:Y:S02]  /*3a70*/  FADD R215, R139, R215 ;  /* 0x000000d78bd77221 */ /* 0x004fe40000000000 */
[----:B0-----:R1:W5:Y:S01]  /*3a80*/  LDL.LU R212, [R1+0xc4] ;  /* 0x0000c40001d47983 */ /* 0x0013620000300800 */
[----:B---3--:R-:W-:-:S03]  /*3a90*/  FADD R216, R140, R216 ;  /* 0x000000d88cd87221 */ /* 0x008fc60000000000 */
[----:B------:R0:W-:Y:S01]  /*3aa0*/  STL [R1+0x3c], R213 ;  /* 0x00003cd501007387 */ /* 0x0001e20000100800 */
[----:B----4-:R-:W-:-:S03]  /*3ab0*/  FADD R217, R141, R217 ;  /* 0x000000d98dd97221 */ /* 0x010fc60000000000 */
[----:B0-----:R1:W5:Y:S01]  /*3ac0*/  LDL.LU R213, [R1+0xc0] ;  /* 0x0000c00001d57983 */ /* 0x0013620000300800 */
[----:B------:R-:W-:-:S03]  /*3ad0*/  FADD R218, R142, R218 ;  /* 0x000000da8eda7221 */ /* 0x000fc60000000000 */
[----:B------:R0:W-:Y:S01]  /*3ae0*/  STL [R1+0x40], R214 ;  /* 0x000040d601007387 */ /* 0x0001e20000100800 */
[----:B------:R-:W-:-:S01]  /*3af0*/  FADD R219, R143, R219 ;  /* 0x000000db8fdb7221 */ /* 0x000fc20000000000 */
[----:B------:R-:W-:Y:S02]  /*3b00*/  FADD R220, R144, R220 ;  /* 0x000000dc90dc7221 */ /* 0x000fe40000000000 */
[----:B0-----:R1:W5:Y:S04]  /*3b10*/  LDL.LU R214, [R1+0xbc] ;  /* 0x0000bc0001d67983 */ /* 0x0013680000300800 */
[----:B------:R0:W-:Y:S01]  /*3b20*/  STL [R1+0x44], R215 ;  /* 0x000044d701007387 */ /* 0x0001e20000100800 */
[----:B------:R-:W-:-:S01]  /*3b30*/  FADD R221, R145, R221 ;  /* 0x000000dd91dd7221 */ /* 0x000fc20000000000 */
[----:B------:R-:W-:-:S02]  /*3b40*/  FADD R222, R146, R222 ;  /* 0x000000de92de7221 */ /* 0x000fc40000000000 */
[----:B0-----:R1:W5:Y:S04]  /*3b50*/  LDL.LU R215, [R1+0xb8] ;  /* 0x0000b80001d77983 */ /* 0x0013680000300800 */
[----:B------:R0:W-:Y:S01]  /*3b60*/  STL [R1+0x48], R216 ;  /* 0x000048d801007387 */ /* 0x0001e20000100800 */
[----:B------:R-:W-:-:S03]  /*3b70*/  FADD R223, R147, R223 ;  /* 0x000000df93df7221 */ /* 0x000fc60000000000 */
        /* <DEDUP_REMOVED lines=13> */
[----:B------:R0:W-:Y:S04]  /*3c50*/  STL [R1+0x5c], R221 ;  /* 0x00005cdd01007387 */ /* 0x0001e80000100800 */
        /* <DEDUP_REMOVED lines=12> */
[----:B0-----:R1:W5:Y:S01]  /*3d20*/  LDL.LU R227, [R1+0x88] ;  /* 0x0000880001e37983 */ /* 0x0013620000300800 */
[----:B------:R-:W-:-:S05]  /*3d30*/  UMOV UR6, URZ ;  /* 0x0000003f00067c82 */ /* 0x000fca0008000000 */
.L_x_24:
[----:B------:R-:W-:Y:S05]  /*3d40*/  @!P1 BRA `(.L_x_25) ;  /* 0x0000000000049947 */ /* 0x000fea0003800000 */
[----:B------:R-:W-:Y:S01]  /*3d50*/  BPT.TRAP 0x1 ;  /* 0x000000040000795c */ /* 0x000fe20000300000 */
.L_x_25:
[----:B------:R-:W-:Y:S02]  /*3d60*/  UISETP.GT.U32.AND UP0, UPT, UR13, 0x1, UPT ;  /* 0x000000010d00788c */ /* 0x000fe4000bf04070 */
[----:B------:R-:W-:-:S04]  /*3d70*/  ULEA UR8, UR19, UR14, 0x3 ;  /* 0x0000000e13087291 */ /* 0x000fc8000f8e183f */
[----:B------:R-:W-:Y:S01]  /*3d80*/  UIADD3 UR8, UR8, 0x20, URZ ;  /* 0x0000002008087890 */ /* 0x000fe2000fffe03f */
[----:B------:R-:W-:-:S03]  /*3d90*/  PLOP3.LUT P0, PT, PT, PT, UP0, 0x80, 0x0 ;  /* 0x000000000000781c */ /* 0x000fc60003f0f008 */
[----:B------:R-:W-:-:S09]  /*3da0*/  UPRMT UR8, URZ, 0x654, UR8 ;  /* 0x000006543f087896 */ /* 0x000fd20008000008 */
[----:B------:R-:W-:Y:S01]  /*3db0*/  SYNCS.ARRIVE.TRANS64.RED.A1T0 RZ, [UR8], RZ ;  /* 0x000000ffffff79a7 */ /* 0x000fe20008100408 */
[----:B------:R-:W-:Y:S05]  /*3dc0*/  @P0 BRA `(.L_x_26) ;  /* 0x0000000000040947 */ /* 0x000fea0003800000 */
[----:B------:R-:W-:Y:S01]  /*3dd0*/  BPT.TRAP 0x1 ;  /* 0x000000040000795c */ /* 0x000fe20000300000 */
.L_x_26:
[----:B------:R-:W-:Y:S01]  /*3de0*/  UIADD3 UR18, UR18, 0x1, URZ ;  /* 0x0000000112127890 */ /* 0x000fe2000fffe03f */
[C---:B------:R-:W-:Y:S01]  /*3df0*/  ISETP.GT.AND P0, PT, R228.reuse, 0x1, PT ;  /* 0x00000001e400780c */ /* 0x040fe20003f04270 */
[----:B------:R-:W-:Y:S01]  /*3e00*/  UIADD3 UR19, UR19, 0x1, URZ ;  /* 0x0000000113137890 */ /* 0x000fe2000fffe03f */
[----:B------:R-:W-:Y:S01]  /*3e10*/  VIADD R228, R228, 0xffffffff ;  /* 0xffffffffe4e47836 */ /* 0x000fe20000000000 */
[----:B------:R-:W-:Y:S02]  /*3e20*/  UISETP.NE.AND UP0, UPT, UR18, 0x4, UPT ;  /* 0x000000041200788c */ /* 0x000fe4000bf05270 */
[----:B------:R-:W-:Y:S02]  /*3e30*/  UISETP.NE.AND UP1, UPT, UR19, 0x4, UPT ;  /* 0x000000041300788c */ /* 0x000fe4000bf25270 */
[----:B------:R-:W-:Y:S02]  /*3e40*/  USEL UR8, URZ, 0x1, UP0 ;  /* 0x000000013f087887 */ /* 0x000fe40008000000 */
[----:B------:R-:W-:-:S02]  /*3e50*/  USEL UR18, UR18, URZ, UP0 ;  /* 0x0000003f12127287 */ /* 0x000fc40008000000 */
[----:B------:R-:W-:Y:S02]  /*3e60*/  USEL UR19, UR19, URZ, UP1 ;  /* 0x0000003f13137287 */ /* 0x000fe40008800000 */
[----:B-----5:R-:W-:Y:S01]  /*3e70*/  LOP3.LUT R227, R227, UR8, RZ, 0x3c, !PT ;  /* 0x00000008e3e37c12 */ /* 0x020fe2000f8e3cff */
[----:B------:R-:W-:Y:S01]  /*3e80*/  UMOV UR8, 0x1 ;  /* 0x0000000100087882 */ /* 0x000fe20000000000 */
[----:B------:R-:W-:Y:S08]  /*3e90*/  @P0 BRA `(.L_x_27) ;  /* 0xffffffec00880947 */ /* 0x000ff0000383ffff */
.L_x_19:
[----:B------:R-:W-:-:S04]  /*3ea0*/  UISETP.NE.AND UP0, UPT, UR6, URZ, UPT ;  /* 0x0000003f0600728c */ /* 0x000fc8000bf05270 */
[----:B------:R-:W-:-:S06]  /*3eb0*/  USEL UR6, URZ, 0x1, !UP0 ;  /* 0x000000013f067887 */ /* 0x000fcc000c000000 */
[----:B------:R-:W-:-:S13]  /*3ec0*/  ISETP.NE.AND P0, PT, RZ, UR6, PT ;  /* 0x00000006ff007c0c */ /* 0x000fda000bf05270 */
[----:B------:R-:W-:Y:S05]  /*3ed0*/  @!P0 BRA `(.L_x_28) ;  /* 0x0000000c00dc8947 */ /* 0x000fea0003800000 */
[----:B------:R-:W3:Y:S04]  /*3ee0*/  LDL.LU R227, [R1+0x74] ;  /* 0x0000740001e37983 */ /* 0x000ee80000300800 */
[----:B---3--:R3:W-:Y:S04]  /*3ef0*/  STL [R1+0x88], R227 ;  /* 0x000088e301007387 */ /* 0x0087e80000100800 */
[----:B---3--:R-:W3:Y:S04]  /*3f00*/  LDL.LU R227, [R1+0x70] ;  /* 0x0000700001e37983 */ /* 0x008ee80000300800 */
        /* <DEDUP_REMOVED lines=55> */
[----:B---3--:R-:W3:Y:S01]  /*4280*/  LDL.LU R227, [R1] ;  /* 0x0000000001e37983 */ /* 0x008ee20000300800 */
[----:B------:R-:W-:-:S02]  /*4290*/  WARPGROUP.DEPBAR.LE gsb0, 0x0 ;  /* 0x00008000000079c5 */ /* 0x000fc40000010000 */
[----:B------:R-:W-:Y:S01]  /*42a0*/  FADD R226, R24, R226 ;  /* 0x000000e218e27221 */ /* 0x000fe20000000000 */
        /* <DEDUP_REMOVED lines=97> */
[----:B---3--:R-:W-:-:S05]  /*48c0*/  FADD R227, R122, R227 ;  /* 0x000000e37ae37221 */ /* 0x008fca0000000000 */
[----:B------:R3:W-:Y:S04]  /*48d0*/  STL [R1], R227 ;  /* 0x000000e301007387 */ /* 0x0007e80000100800 */
[----:B---3--:R-:W3:Y:S02]  /*48e0*/  LDL.LU R227, [R1+0xf8] ;  /* 0x0000f80001e37983 */ /* 0x008ee40000300800 */
[----:B---3--:R-:W-:-:S05]  /*48f0*/  FADD R227, R123, R227 ;  /* 0x000000e37be37221 */ /* 0x008fca0000000000 */
[----:B------:R3:W-:Y:S04]  /*4900*/  STL [R1+0x4], R227 ;  /* 0x000004e301007387 */ /* 0x0007e80000100800 */
        /* <DEDUP_REMOVED lines=83> */
[----:B------:R3:W-:Y:S02]  /*4e40*/  STL [R1+0x74], R227 ;  /* 0x000074e301007387 */ /* 0x0007e40000100800 */
.L_x_28:
[----:B------:R-:W-:Y:S02]  /*4e50*/  WARPGROUP.DEPBAR.LE gsb0, 0x0 ;  /* 0x00008000000079c5 */ /* 0x000fe40000010000 */
[----:B------:R-:W4:Y:S02]  /*4e60*/  LDC R24, c[0x0][0x28c] ;  /* 0x0000a300ff187b82 */ /* 0x000f240000000800 */
[----:B----4-:R-:W-:-:S13]  /*4e70*/  ISETP.GE.AND P0, PT, R24, 0x1, PT ;  /* 0x000000011800780c */ /* 0x010fda0003f06270 */
[----:B------:R-:W-:Y:S05]  /*4e80*/  @!P0 BRA `(.L_x_29) ;  /* 0x0000000000408947 */ /* 0x000fea0003800000 */
[----:B------:R-:W-:-:S06]  /*4e90*/  UISETP.NE.AND UP0, UPT, UR23, 0x3, UPT ;  /* 0x000000031700788c */ /* 0x000fcc000bf05270 */
[----:B------:R-:W-:-:S13]  /*4ea0*/  PLOP3.LUT P0, PT, PT, PT, UP0, 0x80, 0x0 ;  /* 0x000000000000781c */ /* 0x000fda0003f0f008 */
[----:B------:R-:W-:Y:S05]  /*4eb0*/  @!P0 BRA `(.L_x_30) ;  /* 0x0000000000048947 */ /* 0x000fea0003800000 */
[----:B------:R-:W-:Y:S01]  /*4ec0*/  BPT.TRAP 0x1 ;  /* 0x000000040000795c */ /* 0x000fe20000300000 */
.L_x_30:
[----:B------:R-:W-:-:S04]  /*4ed0*/  UISETP.LT.AND UP0, UPT, UR12, 0x1, UPT ;  /* 0x000000010c00788c */ /* 0x000fc8000bf01270 */
[----:B------:R-:W-:Y:S02]  /*4ee0*/  USEL UR6, UR12, 0x1, UP0 ;  /* 0x000000010c067887 */ /* 0x000fe40008000000 */
[----:B------:R-:W-:Y:S02]  /*4ef0*/  UISETP.GT.U32.AND UP0, UPT, UR13, 0x1, UPT ;  /* 0x000000010d00788c */ /* 0x000fe4000bf04070 */
[----:B------:R-:W-:-:S04]  /*4f00*/  UIADD3 UR6, UR5, UR12, -UR6 ;  /* 0x0000000c05067290 */ /* 0x000fc8000fffe806 */
[----:B------:R-:W-:Y:S01]  /*4f10*/  USHF.L.U32 UR6, UR6, 0x3, URZ ;  /* 0x0000000306067899 */ /* 0x000fe2000800063f */
[----:B------:R-:W-:-:S03]  /*4f20*/  PLOP3.LUT P0, PT, PT, PT, UP0, 0x80, 0x0 ;  /* 0x000000000000781c */ /* 0x000fc60003f0f008 */
[----:B------:R-:W-:-:S04]  /*4f30*/  ULOP3.LUT UR6, UR6, 0x18, URZ, 0xc0, !UPT ;  /* 0x0000001806067892 */ /* 0x000fc8000f8ec03f */
[----:B------:R-:W-:-:S04]  /*4f40*/  UIADD3 UR6, UR14, 0x20, UR6 ;  /* 0x000000200e067890 */ /* 0x000fc8000fffe006 */
[----:B------:R-:W-:-:S09]  /*4f50*/  UPRMT UR6, URZ, 0x654, UR6 ;  /* 0x000006543f067896 */ /* 0x000fd20008000006 */
[----:B------:R-:W-:Y:S01]  /*4f60*/  SYNCS.ARRIVE.TRANS64.RED.A1T0 RZ, [UR6], RZ ;  /* 0x000000ffffff79a7 */ /* 0x000fe20008100406 */
[----:B------:R-:W-:Y:S05]  /*4f70*/  @P0 BRA `(.L_x_29) ;  /* 0x0000000000040947 */ /* 0x000fea0003800000 */
[----:B------:R-:W-:Y:S01]  /*4f80*/  BPT.TRAP 0x1 ;  /* 0x000000040000795c */ /* 0x000fe20000300000 */
.L_x_29:
[----:B------:R4:W-:Y:S01]  /*4f90*/  STL [R1+0x8c], R2 ;  /* 0x00008c0201007387 */ /* 0x0009e20000100800 */
[----:B------:R-:W0:Y:S01]  /*4fa0*/  LDC R28, c[0x0][0x288] ;  /* 0x0000a200ff1c7b82 */ /* 0x000e220000000800 */
[----:B------:R-:W-:Y:S02]  /*4fb0*/  ULDC UR6, c[0x0][0x284] ;  /* 0x0000a10000067ab9 */ /* 0x000fe40000000800 */
[----:B------:R1:W-:Y:S01]  /*4fc0*/  STL [R1+0x88], R0 ;  /* 0x0000880001007387 */ /* 0x0003e20000100800 */
[----:B----4-:R-:W4:Y:S03]  /*4fd0*/  S2R R2, SR_TID.X ;  /* 0x0000000000027919 */ /* 0x010f260000002100 */
[----:B-1----:R-:W2:Y:S04]  /*4fe0*/  LDL.LU R0, [R1+0x84] ;  /* 0x0000840001007983 */ /* 0x002ea80000300800 */
[----:B---3--:R-:W3:Y:S01]  /*4ff0*/  LDL.LU R227, [R1+0x80] ;  /* 0x0000800001e37983 */ /* 0x008ee20000300800 */
[----:B----4-:R-:W-:-:S02]  /*5000*/  SHF.R.U32.HI R24, RZ, 0x2, R2 ;  /* 0x00000002ff187819 */ /* 0x010fc40000011602 */
[----:B------:R-:W-:Y:S02]  /*5010*/  SHF.R.U32.HI R27, RZ, 0x7, R2 ;  /* 0x00000007ff1b7819 */ /* 0x000fe40000011602 */
[----:B------:R-:W-:Y:S02]  /*5020*/  LOP3.LUT R26, R2, 0x60, RZ, 0xc0, !PT ;  /* 0x00000060021a7812 */ /* 0x000fe400078ec0ff */
[----:B------:R-:W-:Y:S02]  /*5030*/  LOP3.LUT R25, R24, 0x7, RZ, 0xc0, !PT ;  /* 0x0000000718197812 */ /* 0x000fe400078ec0ff */
[----:B------:R-:W-:Y:S02]  /*5040*/  LOP3.LUT R24, R27, 0x1, RZ, 0xc0, !PT ;  /* 0x000000011b187812 */ /* 0x000fe400078ec0ff */
[----:B------:R-:W-:-:S03]  /*5050*/  SHF.R.U32.HI R26, RZ, 0x1, R26 ;  /* 0x00000001ff1a7819 */ /* 0x000fc6000001161a */
[----:B------:R-:W-:Y:S01]  /*5060*/  IMAD.SHL.U32 R30, R24, 0x40, RZ ;  /* 0x00000040181e7824 */ /* 0x000fe200078e00ff */
[----:B------:R-:W-:-:S04]  /*5070*/  IADD3 R27, RZ, -R26, -R25 ;  /* 0x8000001aff1b7210 */ /* 0x000fc80007ffe819 */
[----:B------:R-:W-:Y:S01]  /*5080*/  LOP3.LUT R25, R30, 0x40, R25, 0xe2, !PT ;  /* 0x000000401e197812 */ /* 0x000fe200078ee219 */
[----:B------:R-:W-:Y:S01]  /*5090*/  IMAD R29, R24, -0x40, R27 ;  /* 0xffffffc0181d7824 */ /* 0x000fe200078e021b */
[C---:B------:R-:W-:Y:S01]  /*50a0*/  LOP3.LUT R24, R2.reuse, 0x3, RZ, 0xc0, !PT ;  /* 0x0000000302187812 */ /* 0x040fe200078ec0ff */
[----:B------:R-:W-:Y:S02]  /*50b0*/  IMAD.SHL.U32 R27, R2, 0x2, RZ ;  /* 0x00000002021b7824 */ /* 0x000fe400078e00ff */
[----:B------:R1:W5:Y:S01]  /*50c0*/  LDL.LU R2, [R1+0x8c] ;  /* 0x00008c0001027983 */ /* 0x0003620000300800 */
[C---:B--2---:R-:W-:Y:S02]  /*50d0*/  IMAD.SHL.U32 R30, R0.reuse, 0x80, RZ ;  /* 0x00000080001e7824 */ /* 0x044fe400078e00ff */
[----:B------:R-:W-:Y:S02]  /*50e0*/  IMAD.WIDE R32, R0, 0x80, RZ ;  /* 0x0000008000207825 */ /* 0x000fe400078e02ff */
[----:B------:R1:W5:Y:S02]  /*50f0*/  LDL.LU R0, [R1+0x88] ;  /* 0x0000880001007983 */ /* 0x0003640000300800 */
[----:B---3--:R-:W-:-:S05]  /*5100*/  IMAD.SHL.U32 R35, R227, 0x100, RZ ;  /* 0x00000100e3237824 */ /* 0x008fca00078e00ff */
[----:B0-----:R-:W-:-:S04]  /*5110*/  ISETP.GE.AND P0, PT, R35, R28, PT ;  /* 0x0000001c2300720c */ /* 0x001fc80003f06270 */
[----:B------:R-:W-:Y:S01]  /*5120*/  ISETP.GE.OR P0, PT, R30, UR6, P0 ;  /* 0x000000061e007c0c */ /* 0x000fe20008706670 */
[----:B------:R-:W-:Y:S01]  /*5130*/  IMAD R24, R24, -0x2, R28 ;  /* 0xfffffffe18187824 */ /* 0x000fe200078e021c */
[----:B------:R-:W-:Y:S02]  /*5140*/  LOP3.LUT R27, R27, 0x6, RZ, 0xc0, !PT ;  /* 0x000000061b1b7812 */ /* 0x000fe400078ec0ff */
[----:B------:R-:W-:Y:S01]  /*5150*/  IADD3 R38, -R30, UR6, R29 ;  /* 0x000000061e267c10 */ /* 0x000fe2000fffe11d */
[----:B------:R-:W-:Y:S01]  /*5160*/  IMAD.IADD R35, R24, 0x1, -R35 ;  /* 0x0000000118237824 */ /* 0x000fe200078e0a23 */
[----:B------:R-:W-:Y:S01]  /*5170*/  PRMT R28, R27, 0x6540, R227 ;  /* 0x000065401b1c7816 */ /* 0x000fe200000000e3 */
[----:B------:R-:W-:Y:S01]  /*5180*/  IMAD.MOV.U32 R34, RZ, RZ, -0x1 ;  /* 0xffffffffff227424 */ /* 0x000fe200078e00ff */
[----:B------:R-:W-:-:S05]  /*5190*/  LOP3.LUT R39, R32, R25, R26, 0xfe, !PT ;  /* 0x0000001920277212 */ /* 0x000fca00078efe1a */
[----:B-1----:R-:W-:Y:S05]  /*51a0*/  @P0 BRA `(.L_x_31) ;  /* 0x0000008c00bc0947 */ /* 0x002fea0003800000 */
[----:B------:R-:W0:Y:S01]  /*51b0*/  LDC.64 R26, c[0x0][0x5c8] ;  /* 0x00017200ff1a7b82 */ /* 0x000e220000000a00 */
[----:B------:R-:W-:Y:S01]  /*51c0*/  USHF.R.S32.HI UR7, URZ, 0x1f, UR22 ;  /* 0x0000001f3f077899 */ /* 0x000fe20008011416 */
[--C-:B------:R-:W-:Y:S01]  /*51d0*/  SHF.R.S32.HI R29, RZ, 0x1f, R28.reuse ;  /* 0x0000001fff1d7819 */ /* 0x100fe2000001141c */
[----:B------:R-:W-:Y:S01]  /*51e0*/  ULDC.64 UR8, c[0x0][0x5d0] ;  /* 0x0001740000087ab9 */ /* 0x000fe20000000a00 */
[----:B------:R-:W-:Y:S01]  /*51f0*/  BSSY B0, `(.L_x_31) ;  /* 0x00008ea000007945 */ /* 0x000fe20003800000 */
[----:B------:R-:W-:Y:S02]  /*5200*/  UIMAD UR6, UR7, UR8, URZ ;  /* 0x00000008070672a4 */ /* 0x000fe4000f8e023f */
[----:B------:R-:W-:Y:S02]  /*5210*/  IMAD.U32 R25, RZ, RZ, UR8 ;  /* 0x00000008ff197e24 */ /* 0x000fe4000f8e00ff */
[----:B------:R-:W-:Y:S02]  /*5220*/  UIMAD UR6, UR22, UR9, UR6 ;  /* 0x00000009160672a4 */ /* 0x000fe4000f8e0206 */
[----:B------:R-:W-:Y:S01]  /*5230*/  IMAD.WIDE.U32 R24, R25, UR22, R28 ;  /* 0x0000001619187c25 */ /* 0x000fe2000f8e001c */
[----:B------:R-:W-:-:S03]  /*5240*/  ULDC.64 UR8, c[0x0][0x5c0] ;  /* 0x0001700000087ab9 */ /* 0x000fc60000000a00 */
[----:B------:R-:W-:Y:S02]  /*5250*/  VIADD R25, R25, UR6 ;  /* 0x0000000619197c36 */ /* 0x000fe40008000000 */
[-C--:B0-----:R-:W-:Y:S02]  /*5260*/  IMAD R30, R33, R26.reuse, RZ ;  /* 0x0000001a211e7224 */ /* 0x081fe400078e02ff */
[----:B------:R-:W-:-:S04]  /*5270*/  IMAD.WIDE.U32 R24, R39, R26, R24 ;  /* 0x0000001a27187225 */ /* 0x000fc800078e0018 */
[----:B------:R-:W-:-:S04]  /*5280*/  IMAD R31, R39, R27, R30 ;  /* 0x0000001b271f7224 */ /* 0x000fc800078e021e */
[----:B------:R-:W-:Y:S01]  /*5290*/  IMAD.IADD R30, R25, 0x1, R31 ;  /* 0x00000001191e7824 */ /* 0x000fe200078e021f */
[----:B------:R-:W-:Y:S02]  /*52a0*/  LEA R25, P0, R26, R24, 0x3 ;  /* 0x000000181a197211 */ /* 0x000fe400078018ff */
[----:B------:R-:W-:Y:S02]  /*52b0*/  IADD3 R24, P1, R24, UR8, RZ ;  /* 0x0000000818187c10 */ /* 0x000fe4000ff3e0ff */
[----:B------:R-:W-:Y:S02]  /*52c0*/  LEA.HI.X R27, R26, R30, R27, 0x3, P0 ;  /* 0x0000001e1a1b7211 */ /* 0x000fe400000f1c1b */
[----:B------:R-:W-:Y:S02]  /*52d0*/  FSETP.NEU.AND P0, PT, RZ, UR21, PT ;  /* 0x00000015ff007c0b */ /* 0x000fe4000bf0d000 */
[----:B------:R-:W-:Y:S02]  /*52e0*/  IADD3 R26, P2, R25, UR8, RZ ;  /* 0x00000008191a7c10 */ /* 0x000fe4000ff5e0ff */
[----:B------:R-:W-:-:S02]  /*52f0*/  IADD3.X R25, R30, UR9, RZ, P1, !PT ;  /* 0x000000091e197c10 */ /* 0x000fc40008ffe4ff */
[----:B------:R-:W-:-:S07]  /*5300*/  IADD3.X R27, R27, UR9, RZ, P2, !PT ;  /* 0x000000091b1b7c10 */ /* 0x000fce00097fe4ff */
[----:B------:R-:W-:Y:S05]  /*5310*/  @!P0 BRA `(.L_x_32) ;  /* 0x0000006800dc8947 */ /* 0x000fea0003800000 */
[----:B------:R-:W-:Y:S01]  /*5320*/  ULDC.64 UR8, c[0x0][0x5b8] ;  /* 0x00016e0000087ab9 */ /* 0x000fe20000000a00 */
[----:B------:R-:W-:Y:S01]  /*5330*/  ISETP.GE.AND P0, PT, R38, 0x1, PT ;  /* 0x000000012600780c */ /* 0x000fe20003f06270 */
[----:B------:R-:W-:Y:S02]  /*5340*/  UIMAD UR6, UR7, UR8, URZ ;  /* 0x00000008070672a4 */ /* 0x000fe4000f8e023f */
[----:B------:R-:W-:Y:S01]  /*5350*/  IMAD.U32 R31, RZ, RZ, UR8 ;  /* 0x00000008ff1f7e24 */ /* 0x000fe2000f8e00ff */
[----:B------:R-:W-:Y:S01]  /*5360*/  BSSY B1, `(.L_x_33) ;  /* 0x0000010000017945 */ /* 0x000fe20003800000 */
[----:B------:R-:W-:Y:S01]  /*5370*/  ISETP.LT.OR P4, PT, R35, 0x1, !P0 ;  /* 0x000000012300780c */ /* 0x000fe20004781670 */
[----:B------:R-:W-:Y:S02]  /*5380*/  UIMAD UR6, UR22, UR9, UR6 ;  /* 0x00000009160672a4 */ /* 0x000fe4000f8e0206 */
[----:B------:R-:W-:Y:S01]  /*5390*/  IMAD.WIDE.U32 R28, R31, UR22, R28 ;  /* 0x000000161f1c7c25 */ /* 0x000fe2000f8e001c */
[----:B------:R-:W-:-:S03]  /*53a0*/  ULDC.64 UR8, c[0x0][0x5a8] ;  /* 0x00016a0000087ab9 */ /* 0x000fc60000000a00 */
[----:B------:R-:W-:Y:S02]  /*53b0*/  IMAD.MOV.U32 R30, RZ, RZ, R28 ;  /* 0x000000ffff1e7224 */ /* 0x000fe400078e001c */
[----:B------:R-:W-:Y:S01]  /*53c0*/  VIADD R31, R29, UR6 ;  /* 0x000000061d1f7c36 */ /* 0x000fe20008000000 */
[----:B------:R-:W-:Y:S02]  /*53d0*/  ULDC.64 UR6, c[0x0][0x5b0] ;  /* 0x00016c0000067ab9 */ /* 0x000fe40000000a00 */
[----:B------:R-:W-:Y:S02]  /*53e0*/  IMAD R36, R33, UR6, RZ ;  /* 0x0000000621247c24 */ /* 0x000fe4000f8e02ff */
[----:B------:R-:W-:-:S04]  /*53f0*/  IMAD.WIDE.U32 R28, R39, UR6, R30 ;  /* 0x00000006271c7c25 */ /* 0x000fc8000f8e001e */
[--C-:B------:R-:W-:Y:S01]  /*5400*/  IMAD R37, R39, UR7, R36.reuse ;  /* 0x0000000727257c24 */ /* 0x100fe2000f8e0224 */
[----:B------:R-:W-:Y:S02]  /*5410*/  IADD3 R28, P1, R28, UR8, RZ ;  /* 0x000000081c1c7c10 */ /* 0x000fe4000ff3e0ff */
[----:B------:R-:W-:Y:S02]  /*5420*/  PRMT R36, RZ, 0x7610, R36 ;  /* 0x00007610ff247816 */ /* 0x000fe40000000024 */
[----:B------:R-:W-:Y:S01]  /*5430*/  IADD3.X R29, R29, UR9, R37, P1, !PT ;  /* 0x000000091d1d7c10 */ /* 0x000fe20008ffe425 */
[----:B------:R-:W-:Y:S08]  /*5440*/  @P4 BRA `(.L_x_34) ;  /* 0x0000000000044947 */ /* 0x000ff00003800000 */
[----:B------:R0:W5:Y:S02]  /*5450*/  LDG.E.U8 R36, desc[UR16][R28.64] ;  /* 0x000000101c247981 */ /* 0x000164000c1e1100 */
.L_x_34:
[----:B------:R-:W-:Y:S05]  /*5460*/  BSYNC B1 ;  /* 0x0000000000017941 */ /* 0x000fea0003800000 */
.L_x_33:
[----:B-----5:R-:W-:Y:S01]  /*5470*/  LOP3.LUT R36, R36, 0xff, RZ, 0xc0, !PT ;  /* 0x000000ff24247812 */ /* 0x020fe200078ec0ff */
[----:B------:R-:W-:Y:S01]  /*5480*/  BSSY B1, `(.L_x_35) ;  /* 0x000000b000017945 */ /* 0x000fe20003800000 */
[----:B------:R-:W-:Y:S02]  /*5490*/  ISETP.LT.OR P2, PT, R35, 0x2, !P0 ;  /* 0x000000022300780c */ /* 0x000fe40004741670 */
[----:B------:R-:W-:-:S05]  /*54a0*/  F2FP.F16.E5M2.UNPACK_B R36, R36 ;  /* 0x00000024ff24723e */ /* 0x000fca00020004ff */
[----:B------:R-:W-:-:S05]  /*54b0*/  HADD2.F32 R36, -RZ, R36.H0_H0 ;  /* 0x20000024ff247230 */ /* 0x000fca0000004100 */
[----:B------:R-:W-:Y:S01]  /*54c0*/  FMUL R37, R36, UR21 ;  /* 0x0000001524257c20 */ /* 0x000fe20008400000 */
[----:B------:R-:W-:-:S03]  /*54d0*/  PRMT R36, RZ, 0x7610, R36 ;  /* 0x00007610ff247816 */ /* 0x000fc60000000024 */
[----:B------:R-:W-:-:S05]  /*54e0*/  FFMA R37, R226, UR20, R37 ;  /* 0x00000014e2257c23 */ /* 0x000fca0008000025 */
[----:B------:R-:W-:-:S05]  /*54f0*/  F2FP.SATFINITE.E5M2.F32.PACK_AB_MERGE_C R37, RZ, R37, RZ ;  /* 0x00000025ff25723e */ /* 0x000fca00048060ff */
[----:B------:R1:W-:Y:S01]  /*5500*/  @!P4 STG.E.U8 desc[UR16][R24.64], R37 ;  /* 0x000000251800c986 */ /* 0x0003e2000c101110 */
[----:B------:R-:W-:Y:S05]  /*5510*/  @P2 BRA `(.L_x_36) ;  /* 0x0000000000042947 */ /* 0x000fea0003800000 */
[----:B------:R2:W5:Y:S02]  /*5520*/  LDG.E.U8 R36, desc[UR16][R28.64+0x1] ;  /* 0x000001101c247981 */ /* 0x000564000c1e1100 */
.L_x_36:
[----:B------:R-:W-:Y:S05]  /*5530*/  BSYNC B1 ;  /* 0x0000000000017941 */ /* 0x000fea0003800000 */
.L_x_35:
[----:B-----5:R-:W-:Y:S01]  /*5540*/  LOP3.LUT R36, R36, 0xff, RZ, 0xc0, !PT ;  /* 0x000000ff24247812 */ /* 0x020fe200078ec0ff */
[----:B------:R-:W-:Y:S01]  /*5550*/  BSSY B1, `(.L_x_37) ;  /* 0x0000013000017945 */ /* 0x000fe20003800000 */
[----:B-1----:R-:W-:Y:S02]  /*5560*/  IADD3 R37, P1, R39, 0x8, RZ ;  /* 0x0000000827257810 */ /* 0x002fe40007f3e0ff */
[----:B------:R-:W-:-:S03]  /*5570*/  F2FP.F16.E5M2.UNPACK_B R36, R36 ;  /* 0x00000024ff24723e */ /* 0x000fc600020004ff */
[----:B------:R-:W-:Y:S01]  /*5580*/  IMAD.X R32, RZ, RZ, R33, P1 ;  /* 0x000000ffff207224 */ /* 0x000fe200008e0621 */
[----:B------:R-:W-:Y:S01]  /*5590*/  ISETP.GE.AND P1, PT, R38, 0x9, PT ;  /* 0x000000092600780c */ /* 0x000fe20003f26270 */
[----:B------:R-:W-:Y:S02]  /*55a0*/  HADD2.F32 R36, -RZ, R36.H0_H0 ;  /* 0x20000024ff247230 */ /* 0x000fe40000004100 */
[----:B------:R-:W-:Y:S01]  /*55b0*/  IMAD R32, R32, UR6, RZ ;  /* 0x0000000620207c24 */ /* 0x000fe2000f8e02ff */
[----:B------:R-:W-:Y:S01]  /*55c0*/  ISETP.LT.OR P5, PT, R35, 0x1, !P1 ;  /* 0x000000012300780c */ /* 0x000fe20004fa1670 */
[----:B------:R-:W-:-:S04]  /*55d0*/  IMAD.WIDE.U32 R30, R37, UR6, R30 ;  /* 0x00000006251e7c25 */ /* 0x000fc8000f8e001e */
[----:B------:R-:W-:Y:S01]  /*55e0*/  FMUL R36, R36, UR21 ;  /* 0x0000001524247c20 */ /* 0x000fe20008400000 */
[----:B------:R-:W-:-:S03]  /*55f0*/  IMAD R37, R37, UR7, R32 ;  /* 0x0000000725257c24 */ /* 0x000fc6000f8e0220 */
[----:B------:R-:W-:Y:S01]  /*5600*/  FFMA R36, R225, UR20, R36 ;  /* 0x00000014e1247c23 */ /* 0x000fe20008000024 */
[----:B------:R-:W-:Y:S02]  /*5610*/  IADD3 R30, P4, R30, UR8, RZ ;  /* 0x000000081e1e7c10 */ /* 0x000fe4000ff9e0ff */
[----:B------:R-:W-:Y:S02]  /*5620*/  PRMT R32, RZ, 0x7610, R32 ;  /* 0x00007610ff207816 */ /* 0x000fe40000000020 */
[----:B------:R-:W-:Y:S02]  /*5630*/  F2FP.SATFINITE.E5M2.F32.PACK_AB_MERGE_C R33, RZ, R36, RZ ;  /* 0x00000024ff21723e */ /* 0x000fe400048060ff */
[----:B------:R-:W-:-:S03]  /*5640*/  IADD3.X R31, R31, UR9, R37, P4, !PT ;  /* 0x000000091f1f7c10 */ /* 0x000fc6000a7fe425 */
[----:B------:R1:W-:Y:S01]  /*5650*/  @!P2 STG.E.U8 desc[UR16][R24.64+0x1], R33 ;  /* 0x000001211800a986 */ /* 0x0003e2000c101110 */
[----:B------:R-:W-:Y:S05]  /*5660*/  @P5 BRA `(.L_x_38) ;  /* 0x0000000000045947 */ /* 0x000fea0003800000 */
[----:B------:R3:W5:Y:S02]  /*5670*/  LDG.E.U8 R32, desc[UR16][R30.64] ;  /* 0x000000101e207981 */ /* 0x000764000c1e1100 */
.L_x_38:
[----:B------:R-:W-:Y:S05]  /*5680*/  BSYNC B1 ;  /* 0x0000000000017941 */ /* 0x000fea0003800000 */
.L_x_37:
[----:B-----5:R-:W-:Y:S01]  /*5690*/  LOP3.LUT R32, R32, 0xff, RZ, 0xc0, !PT ;  /* 0x000000ff20207812 */ /* 0x020fe200078ec0ff */
[----:B------:R-:W-:Y:S01]  /*56a0*/  BSSY B1, `(.L_x_39) ;  /* 0x000000b000017945 */ /* 0x000fe20003800000 */
[----:B------:R-:W-:Y:S02]  /*56b0*/  ISETP.LT.OR P2, PT, R35, 0x2, !P1 ;  /* 0x000000022300780c */ /* 0x000fe40004f41670 */
[----:B------:R-:W-:-:S05]  /*56c0*/  F2FP.F16.E5M2.UNPACK_B R32, R32 ;  /* 0x00000020ff20723e */ /* 0x000fca00020004ff */
[----:B------:R-:W-:-:S05]  /*56d0*/  HADD2.F32 R32, -RZ, R32.H0_H0 ;  /* 0x20000020ff207230 */ /* 0x000fca0000004100 */
[----:B-1----:R-:W-:Y:S01]  /*56e0*/  FMUL R33, R32, UR21 ;  /* 0x0000001520217c20 */ /* 0x002fe20008400000 */
[----:B------:R-:W-:-:S03]  /*56f0*/  PRMT R32, RZ, 0x7610, R32 ;  /* 0x00007610ff207816 */ /* 0x000fc60000000020 */
[----:B------:R-:W-:-:S05]  /*5700*/  FFMA R33, R224, UR20, R33 ;  /* 0x00000014e0217c23 */ /* 0x000fca0008000021 */
[----:B------:R-:W-:-:S05]  /*5710*/  F2FP.SATFINITE.E5M2.F32.PACK_AB_MERGE_C R33, RZ, R33, RZ ;  /* 0x00000021ff21723e */ /* 0x000fca00048060ff */
[----:B------:R1:W-:Y:S01]  /*5720*/  @!P5 STG.E.U8 desc[UR16][R26.64], R33 ;  /* 0x000000211a00d986 */ /* 0x0003e2000c101110 */
[----:B------:R-:W-:Y:S05]  /*5730*/  @P2 BRA `(.L_x_40) ;  /* 0x0000000000042947 */ /* 0x000fea0003800000 */
[----:B------:R4:W5:Y:S02]  /*5740*/  LDG.E.U8 R32, desc[UR16][R30.64+0x1] ;  /* 0x000001101e207981 */ /* 0x000964000c1e1100 */
.L_x_40:
[----:B------:R-:W-:Y:S05]  /*5750*/  BSYNC B1 ;  /* 0x0000000000017941 */ /* 0x000fea0003800000 */
.L_x_39:
[----:B-----5:R-:W-:Y:S01]  /*5760*/  LOP3.LUT R32, R32, 0xff, RZ, 0xc0, !PT ;  /* 0x000000ff20207812 */ /* 0x020fe200078ec0ff */
[----:B------:R-:W-:Y:S01]  /*5770*/  BSSY B1, `(.L_x_41) ;  /* 0x000000b000017945 */ /* 0x000fe20003800000 */
[----:B------:R-:W-:Y:S02]  /*5780*/  ISETP.LT.OR P4, PT, R35, 0x9, !P0 ;  /* 0x000000092300780c */ /* 0x000fe40004781670 */
[----:B------:R-:W-:-:S05]  /*5790*/  F2FP.F16.E5M2.UNPACK_B R32, R32 ;  /* 0x00000020ff20723e */ /* 0x000fca00020004ff */
[----:B------:R-:W-:-:S05]  /*57a0*/  HADD2.F32 R32, -RZ, R32.H0_H0 ;  /* 0x20000020ff207230 */ /* 0x000fca0000004100 */
[----:B------:R-:W-:-:S04]  /*57b0*/  FMUL R32, R32, UR21 ;  /* 0x0000001520207c20 */ /* 0x000fc80008400000 */
[----:B------:R-:W-:-:S05]  /*57c0*/  FFMA R32, R223, UR20, R32 ;  /* 0x00000014df207c23 */ /* 0x000fca0008000020 */
[----:B-1----:R-:W-:Y:S02]  /*57d0*/  F2FP.SATFINITE.E5M2.F32.PACK_AB_MERGE_C R33, RZ, R32, RZ ;  /* 0x00000020ff21723e */ /* 0x002fe400048060ff */
[----:B------:R-:W-:-:S03]  /*57e0*/  PRMT R32, RZ, 0x7610, R32 ;  /* 0x00007610ff207816 */ /* 0x000fc60000000020 */
[----:B------:R1:W-:Y:S01]  /*57f0*/  @!P2 STG.E.U8 desc[UR16][R26.64+0x1], R33 ;  /* 0x000001211a00a986 */ /* 0x0003e2000c101110 */
[----:B------:R-:W-:Y:S05]  /*5800*/  @P4 BRA `(.L_x_42) ;  /* 0x0000000000044947 */ /* 0x000fea0003800000 */
[----:B------:R0:W5:Y:S02]  /*5810*/  LDG.E.U8 R32, desc[UR16][R28.64+0x8] ;  /* 0x000008101c207981 */ /* 0x000164000c1e1100 */
.L_x_42:
[----:B------:R-:W-:Y:S05]  /*5820*/  BSYNC B1 ;  /* 0x0000000000017941 */ /* 0x000fea0003800000 */
.L_x_41:
        /* <DEDUP_REMOVED lines=12> */
.L_x_44:
[----:B------:R-:W-:Y:S05]  /*58f0*/  BSYNC B1 ;  /* 0x0000000000017941 */ /* 0x000fea0003800000 */
.L_x_43:
        /* <DEDUP_REMOVED lines=12> */
.L_x_46:
[----:B------:R-:W-:Y:S05]  /*59c0*/  BSYNC B1 ;  /* 0x0000000000017941 */ /* 0x000fea0003800000 */
.L_x_45:
        /* <DEDUP_REMOVED lines=12> */
.L_x_48:
[----:B------:R-:W-:Y:S05]  /*5a90*/  BSYNC B1 ;  /* 0x0000000000017941 */ /* 0x000fea0003800000 */
.L_x_47:
        /* <DEDUP_REMOVED lines=12> */
.L_x_50:
[----:B------:R-:W-:Y:S05]  /*5b60*/  BSYNC B1 ;  /* 0x0000000000017941 */ /* 0x000fea0003800000 */
.L_x_49:
        /* <DEDUP_REMOVED lines=12> */
.L_x_52:
[----:B------:R-:W-:Y:S05]  /*5c30*/  BSYNC B1 ;  /* 0x0000000000017941 */ /* 0x000fea0003800000 */
.L_x_51:
        /* <DEDUP_REMOVED lines=12> */
.L_x_54:
[----:B------:R-:W-:Y:S05]  /*5d00*/  BSYNC B1 ;  /* 0x0000000000017941 */ /* 0x000fea0003800000 */
.L_x_53:
        /* <DEDUP_REMOVED lines=12> */
.L_x_56:
[----:B------:R-:W-:Y:S05]  /*5dd0*/  BSYNC B1 ;  /* 0x0000000000017941 */ /* 0x000fea0003800000 */
.L_x_55:
        /* <DEDUP_REMOVED lines=12> */
.L_x_58:
[----:B------:R-:W-:Y:S05]  /*5ea0*/  BSYNC B1 ;  /* 0x0000000000017941 */ /* 0x000fea0003800000 */
.L_x_57:
        /* <DEDUP_REMOVED lines=12> */
.L_x_60:
[----:B------:R-:W-:Y:S05]  /*5f70*/  BSYNC B1 ;  /* 0x0000000000017941 */ /* 0x000fea0003800000 */
.L_x_59:
        /* <DEDUP_REMOVED lines=12> */
.L_x_62:
[----:B------:R-:W-:Y:S05]  /*6040*/  BSYNC B1 ;  /* 0x0000000000017941 */ /* 0x000fea0003800000 */
.L_x_61:
        /* <DEDUP_REMOVED lines=12> */
.L_x_64:
[----:B------:R-:W-:Y:S05]  /*6110*/  BSYNC B1 ;  /* 0x0000000000017941 */ /* 0x000fea0003800000 */
.L_x_63:
        /* <DEDUP_REMOVED lines=12> */
.L_x_66:
[----:B------:R-:W-:Y:S05]  /*61e0*/  BSYNC B1 ;  /* 0x0000000000017941 */ /* 0x000fea0003800000 */
.L_x_65:
        /* <DEDUP_REMOVED lines=12> */
.L_x_68:
[----:B------:R-:W-:Y:S05]  /*62b0*/  BSYNC B1 ;  /* 0x0000000000017941 */ /* 0x000fea0003800000 */
.L_x_67:
        /* <DEDUP_REMOVED lines=12> */
.L_x_70:
[----:B------:R-:W-:Y:S05]  /*6380*/  BSYNC B1 ;  /* 0x0000000000017941 */ /* 0x000fea0003800000 */
.L_x_69:
        /* <DEDUP_REMOVED lines=12> */
.L_x_72:
[----:B------:R-:W-:Y:S05]  /*6450*/  BSYNC B1 ;  /* 0x0000000000017941 */ /* 0x000fea0003800000 */
.L_x_71:
        /* <DEDUP_REMOVED lines=12> */
.L_x_74:
[----:B------:R-:W-:Y:S05]  /*6520*/  BSYNC B1 ;  /* 0x0000000000017941 */ /* 0x000fea0003800000 */
.L_x_73:
        /* <DEDUP_REMOVED lines=12> */
.L_x_76:
[----:B------:R-:W-:Y:S05]  /*65f0*/  BSYNC B1 ;  /* 0x0000000000017941 */ /* 0x000fea0003800000 */
.L_x_75:
        /* <DEDUP_REMOVED lines=12> */
.L_x_78:
[----:B------:R-:W-:Y:S05]  /*66c0*/  BSYNC B1 ;  /* 0x0000000000017941 */ /* 0x000fea0003800000 */
.L_x_77:
        /* <DEDUP_REMOVED lines=12> */
.L_x_80:
[----:B------:R-:W-:Y:S05]  /*6790*/  BSYNC B1 ;  /* 0x0000000000017941 */ /* 0x000fea0003800000 */
.L_x_79:
        /* <DEDUP_REMOVED lines=12> */
.L_x_82:
[----:B------:R-:W-:Y:S05]  /*6860*/  BSYNC B1 ;  /* 0x0000000000017941 */ /* 0x000fea0003800000 */
.L_x_81:
        /* <DEDUP_REMOVED lines=12> */
.L_x_84:
[----:B------:R-:W-:Y:S05]  /*6930*/  BSYNC B1 ;  /* 0x0000000000017941 */ /* 0x000fea0003800000 */
.L_x_83:
        /* <DEDUP_REMOVED lines=12> */
.L_x_86:
[----:B------:R-:W-:Y:S05]  /*6a00*/  BSYNC B1 ;  /* 0x0000000000017941 */ /* 0x000fea0003800000 */
.L_x_85:
        /* <DEDUP_REMOVED lines=12> */
.L_x_88:
[----:B------:R-:W-:Y:S05]  /*6ad0*/  BSYNC B1 ;  /* 0x0000000000017941 */ /* 0x000fea0003800000 */
.L_x_87:
        /* <DEDUP_REMOVED lines=12> */
.L_x_90:
[----:B------:R-:W-:Y:S05]  /*6ba0*/  BSYNC B1 ;  /* 0x0000000000017941 */ /* 0x000fea0003800000 */
.L_x_89:
        /* <DEDUP_REMOVED lines=12> */
.L_x_92:
[----:B------:R-:W-:Y:S05]  /*6c70*/  BSYNC B1 ;  /* 0x0000000000017941 */ /* 0x000fea0003800000 */
.L_x_91:
        /* <DEDUP_REMOVED lines=12> */
.L_x_94:
[----:B------:R-:W-:Y:S05]  /*6d40*/  BSYNC B1 ;  /* 0x0000000000017941 */ /* 0x000fea0003800000 */
.L_x_93:
        /* <DEDUP_REMOVED lines=12> */
.L_x_96:
[----:B------:R-:W-:Y:S05]  /*6e10*/  BSYNC B1 ;  /* 0x0000000000017941 */ /* 0x000fea0003800000 */
.L_x_95:
        /* <DEDUP_REMOVED lines=12> */
.L_x_98:
[----:B------:R-:W-:Y:S05]  /*6ee0*/  BSYNC B1 ;  /* 0x0000000000017941 */ /* 0x000fea0003800000 */
.L_x_97:
        /* <DEDUP_REMOVED lines=12> */
.L_x_100:
[----:B------:R-:W-:Y:S05]  /*6fb0*/  BSYNC B1 ;  /* 0x0000000000017941 */ /* 0x000fea0003800000 */
.L_x_99:
        /* <DEDUP_REMOVED lines=12> */
.L_x_102:
[----:B------:R-:W-:Y:S05]  /*7080*/  BSYNC B1 ;  /* 0x0000000000017941 */ /* 0x000fea0003800000 */
.L_x_101:
        /* <DEDUP_REMOVED lines=12> */
.L_x_104:
[----:B------:R-:W-:Y:S05]  /*7150*/  BSYNC B1 ;  /* 0x0000000000017941 */ /* 0x000fea0003800000 */
.L_x_103:
        /* <DEDUP_REMOVED lines=12> */
.L_x_106:
[----:B------:R-:W-:Y:S05]  /*7220*/  BSYNC B1 ;  /* 0x0000000000017941 */ /* 0x000fea0003800000 */
.L_x_105:
        /* <DEDUP_REMOVED lines=12> */
.L_x_108:
[----:B------:R-:W-:Y:S05]  /*72f0*/  BSYNC B1 ;  /* 0x0000000000017941 */ /* 0x000fea0003800000 */
.L_x_107:
        /* <DEDUP_REMOVED lines=12> */
.L_x_110:
[----:B------:R-:W-:Y:S05]  /*73c0*/  BSYNC B1 ;  /* 0x0000000000017941 */ /* 0x000fea0003800000 */
.L_x_109:
        /* <DEDUP_REMOVED lines=12> */
.L_x_112:
[----:B------:R-:W-:Y:S05]  /*7490*/  BSYNC B1 ;  /* 0x0000000000017941 */ /* 0x000fea0003800000 */
.L_x_111:
        /* <DEDUP_REMOVED lines=12> */
.L_x_114:
[----:B------:R-:W-:Y:S05]  /*7560*/  BSYNC B1 ;  /* 0x0000000000017941 */ /* 0x000fea0003800000 */
.L_x_113:
        /* <DEDUP_REMOVED lines=12> */
.L_x_116:
[----:B------:R-:W-:Y:S05]  /*7630*/  BSYNC B1 ;  /* 0x0000000000017941 */ /* 0x000fea0003800000 */
.L_x_115:
        /* <DEDUP_REMOVED lines=12> */
.L_x_118:
[----:B------:R-:W-:Y:S05]  /*7700*/  BSYNC B1 ;  /* 0x0000000000017941 */ /* 0x000fea0003800000 */
.L_x_117:
        /* <DEDUP_REMOVED lines=12> */
.L_x_120:
[----:B------:R-:W-:Y:S05]  /*77d0*/  BSYNC B1 ;  /* 0x0000000000017941 */ /* 0x000fea0003800000 */
.L_x_119:
        /* <DEDUP_REMOVED lines=12> */
.L_x_122:
[----:B------:R-:W-:Y:S05]  /*78a0*/  BSYNC B1 ;  /* 0x0000000000017941 */ /* 0x000fea0003800000 */
.L_x_121:
        /* <DEDUP_REMOVED lines=12> */
.L_x_124:
[----:B------:R-:W-:Y:S05]  /*7970*/  BSYNC B1 ;  /* 0x0000000000017941 */ /* 0x000fea0003800000 */
.L_x_123:
        /* <DEDUP_REMOVED lines=12> */
.L_x_126:
[----:B------:R-:W-:Y:S05]  /*7a40*/  BSYNC B1 ;  /* 0x0000000000017941 */ /* 0x000fea0003800000 */
.L_x_125:
        /* <DEDUP_REMOVED lines=12> */
.L_x_128:
[----:B------:R-:W-:Y:S05]  /*7b10*/  BSYNC B1 ;  /* 0x0000000000017941 */ /* 0x000fea0003800000 */
.L_x_127:
        /* <DEDUP_REMOVED lines=12> */
.L_x_130:
[----:B------:R-:W-:Y:S05]  /*7be0*/  BSYNC B1 ;  /* 0x0000000000017941 */ /* 0x000fea0003800000 */
.L_x_129:
        /* <DEDUP_REMOVED lines=12> */
.L_x_132:
[----:B------:R-:W-:Y:S05]  /*7cb0*/  BSYNC B1 ;  /* 0x0000000000017941 */ /* 0x000fea0003800000 */
.L_x_131:
        /* <DEDUP_REMOVED lines=12> */
.L_x_134:
[----:B------:R-:W-:Y:S05]  /*7d80*/  BSYNC B1 ;  /* 0x0000000000017941 */ /* 0x000fea0003800000 */
.L_x_133:
        /* <DEDUP_REMOVED lines=12> */
.L_x_136:
[----:B------:R-:W-:Y:S05]  /*7e50*/  BSYNC B1 ;  /* 0x0000000000017941 */ /* 0x000fea0003800000 */
.L_x_135:
        /* <DEDUP_REMOVED lines=12> */
.L_x_138:
[----:B------:R-:W-:Y:S05]  /*7f20*/  BSYNC B1 ;  /* 0x0000000000017941 */ /* 0x000fea0003800000 */
.L_x_137:
        /* <DEDUP_REMOVED lines=12> */
.L_x_140:
[----:B------:R-:W-:Y:S05]  /*7ff0*/  BSYNC B1 ;  /* 0x0000000000017941 */ /* 0x000fea0003800000 */
.L_x_139:
        /* <DEDUP_REMOVED lines=12> */
.L_x_142:
[----:B------:R-:W-:Y:S05]  /*80c0*/  BSYNC B1 ;  /* 0x0000000000017941 */ /* 0x000fea0003800000 */
.L_x_141:
        /* <DEDUP_REMOVED lines=12> */
.L_x_144:
[----:B------:R-:W-:Y:S05]  /*8190*/  BSYNC B1 ;  /* 0x0000000000017941 */ /* 0x000fea0003800000 */
.L_x_143:
        /* <DEDUP_REMOVED lines=12> */
.L_x_146:
[----:B------:R-:W-:Y:S05]  /*8260*/  BSYNC B1 ;  /* 0x0000000000017941 */ /* 0x000fea0003800000 */
.L_x_145:
        /* <DEDUP_REMOVED lines=12> */
.L_x_148:
[----:B------:R-:W-:Y:S05]  /*8330*/  BSYNC B1 ;  /* 0x0000000000017941 */ /* 0x000fea0003800000 */
.L_x_147:
        /* <DEDUP_REMOVED lines=12> */
.L_x_150:
[----:B------:R-:W-:Y:S05]  /*8400*/  BSYNC B1 ;  /* 0x0000000000017941 */ /* 0x000fea0003800000 */
.L_x_149:
        /* <DEDUP_REMOVED lines=12> */
.L_x_152:
[----:B------:R-:W-:Y:S05]  /*84d0*/  BSYNC B1 ;  /* 0x0000000000017941 */ /* 0x000fea0003800000 */
.L_x_151:
        /* <DEDUP_REMOVED lines=12> */
.L_x_154:
[----:B------:R-:W-:Y:S05]  /*85a0*/  BSYNC B1 ;  /* 0x0000000000017941 */ /* 0x000fea0003800000 */
.L_x_153:
        /* <DEDUP_REMOVED lines=12> */
.L_x_156:
[----:B------:R-:W-:Y:S05]  /*8670*/  BSYNC B1 ;  /* 0x0000000000017941 */ /* 0x000fea0003800000 */
.L_x_155:
        /* <DEDUP_REMOVED lines=12> */
.L_x_158:
[----:B------:R-:W-:Y:S05]  /*8740*/  BSYNC B1 ;  /* 0x0000000000017941 */ /* 0x000fea0003800000 */
.L_x_157:
        /* <DEDUP_REMOVED lines=12> */
.L_x_160:
[----:B------:R-:W-:Y:S05]  /*8810*/  BSYNC B1 ;  /* 0x0000000000017941 */ /* 0x000fea0003800000 */
.L_x_159:
        /* <DEDUP_REMOVED lines=12> */
.L_x_162:
[----:B------:R-:W-:Y:S05]  /*88e0*/  BSYNC B1 ;  /* 0x0000000000017941 */ /* 0x000fea0003800000 */
.L_x_161:
        /* <DEDUP_REMOVED lines=12> */
.L_x_164:
[----:B------:R-:W-:Y:S05]  /*89b0*/  BSYNC B1 ;  /* 0x0000000000017941 */ /* 0x000fea0003800000 */
.L_x_163:
        /* <DEDUP_REMOVED lines=12> */
.L_x_166:
[----:B------:R-:W-:Y:S05]  /*8a80*/  BSYNC B1 ;  /* 0x0000000000017941 */ /* 0x000fea0003800000 */
.L_x_165:
        /* <DEDUP_REMOVED lines=12> */
.L_x_168:
[----:B------:R-:W-:Y:S05]  /*8b50*/  BSYNC B1 ;  /* 0x0000000000017941 */ /* 0x000fea0003800000 */
.L_x_167:
        /* <DEDUP_REMOVED lines=12> */
.L_x_170:
[----:B------:R-:W-:Y:S05]  /*8c20*/  BSYNC B1 ;  /* 0x0000000000017941 */ /* 0x000fea0003800000 */
.L_x_169:
        /* <DEDUP_REMOVED lines=12> */
.L_x_172:
[----:B------:R-:W-:Y:S05]  /*8cf0*/  BSYNC B1 ;  /* 0x0000000000017941 */ /* 0x000fea0003800000 */
.L_x_171:
        /* <DEDUP_REMOVED lines=12> */
.L_x_174:
[----:B------:R-:W-:Y:S05]  /*8dc0*/  BSYNC B1 ;  /* 0x0000000000017941 */ /* 0x000fea0003800000 */
.L_x_173:
        /* <DEDUP_REMOVED lines=12> */
.L_x_176:
[----:B------:R-:W-:Y:S05]  /*8e90*/  BSYNC B1 ;  /* 0x0000000000017941 */ /* 0x000fea0003800000 */
.L_x_175:
        /* <DEDUP_REMOVED lines=12> */
.L_x_178:
[----:B------:R-:W-:Y:S05]  /*8f60*/  BSYNC B1 ;  /* 0x0000000000017941 */ /* 0x000fea0003800000 */
.L_x_177:
        /* <DEDUP_REMOVED lines=12> */
.L_x_180:
[----:B------:R-:W-:Y:S05]  /*9030*/  BSYNC B1 ;  /* 0x0000000000017941 */ /* 0x000fea0003800000 */
.L_x_179:
        /* <DEDUP_REMOVED lines=12> */
.L_x_182:
[----:B------:R-:W-:Y:S05]  /*9100*/  BSYNC B1 ;  /* 0x0000000000017941 */ /* 0x000fea0003800000 */
.L_x_181:
        /* <DEDUP_REMOVED lines=12> */
.L_x_184:
[----:B------:R-:W-:Y:S05]  /*91d0*/  BSYNC B1 ;  /* 0x0000000000017941 */ /* 0x000fea0003800000 */
.L_x_183:
[----:B-----5:R-:W-:Y:S01]  /*91e0*/  LOP3.LUT R32, R32, 0xff, RZ, 0xc0, !PT ;  /* 0x000000ff20207812 */ /* 0x020fe200078ec0ff */
[----:B------:R-:W-:Y:S01]  /*91f0*/  BSSY B1, `(.L_x_185) ;  /* 0x000000b000017945 */ /* 0x000fe20003800000 */
[----:B------:R-:W-:Y:S02]  /*9200*/  ISETP.LT.OR P4, PT, R35, 0x99, !P0 ;  /* 0x000000992300780c */ /* 0x000fe40004781670 */
[----:B------:R-:W-:-:S05]  /*9210*/  F2FP.F16.E5M2.UNPACK_B R32, R32 ;  /* 0x00000020ff20723e */ /* 0x000fca00020004ff */
[----:B------:R-:W-:-:S05]  /*9220*/  HADD2.F32 R32, -RZ, R32.H0_H0 ;  /* 0x20000020ff207230 */ /* 0x000fca0000004100 */
[----:B------:R-:W-:-:S04]  /*9230*/  FMUL R32, R32, UR21 ;  /* 0x0000001520207c20 */ /* 0x000fc80008400000 */
[----:B------:R-:W-:Y:S01]  /*9240*/  FFMA R32, R23, UR20, R32 ;  /* 0x0000001417207c23 */ /* 0x000fe20008000020 */
[----:B------:R-:W-:-:S04]  /*9250*/  PRMT R23, RZ, 0x7610, R23 ;  /* 0x00007610ff177816 */ /* 0x000fc80000000017 */
[----:B-1----:R-:W-:-:S05]  /*9260*/  F2FP.SATFINITE.E5M2.F32.PACK_AB_MERGE_C R33, RZ, R32, RZ ;  /* 0x00000020ff21723e */ /* 0x002fca00048060ff */
[----:B------:R1:W-:Y:S01]  /*9270*/  @!P2 STG.E.U8 desc[UR16][R26.64+0x91], R33 ;  /* 0x000091211a00a986 */ /* 0x0003e2000c101110 */
[----:B------:R-:W-:Y:S05]  /*9280*/  @P4 BRA `(.L_x_186) ;  /* 0x0000000000044947 */ /* 0x000fea0003800000 */
[----:B------:R0:W5:Y:S02]  /*9290*/  LDG.E.U8 R23, desc[UR16][R28.64+0x98] ;  /* 0x000098101c177981 */ /* 0x000164000c1e1100 */
.L_x_186:
[----:B------:R-:W-:Y:S05]  /*92a0*/  BSYNC B1 ;  /* 0x0000000000017941 */ /* 0x000fea0003800000 */
.L_x_185:
        /* <DEDUP_REMOVED lines=8> */
[----:B------:R-:W-:-:S05]  /*9330*/  F2FP.SATFINITE.E5M2.F32.PACK_AB_MERGE_C R23, RZ, R23, RZ ;  /* 0x00000017ff17723e */ /* 0x000fca00048060ff */
[----:B------:R0:W-:Y:S01]  /*9340*/  @!P4 STG.E.U8 desc[UR16][R24.64+0x98], R23 ;  /* 0x000098171800c986 */ /* 0x0001e2000c101110 */
[----:B------:R-:W-:Y:S05]  /*9350*/  @P2 BRA `(.L_x_188) ;  /* 0x0000000000042947 */ /* 0x000fea0003800000 */
[----:B------:R0:W5:Y:S02]  /*9360*/  LDG.E.U8 R22, desc[UR16][R28.64+0x99] ;  /* 0x000099101c167981 */ /* 0x000164000c1e1100 */
.L_x_188:
[----:B------:R-:W-:Y:S05]  /*9370*/  BSYNC B1 ;  /* 0x0000000000017941 */ /* 0x000fea0003800000 */
.L_x_187:
        /* <DEDUP_REMOVED lines=8> */
[----:B0-----:R-:W-:-:S05]  /*9400*/  F2FP.SATFINITE.E5M2.F32.PACK_AB_MERGE_C R23, RZ, R22, RZ ;  /* 0x00000016ff17723e */ /* 0x001fca00048060ff */
[----:B------:R0:W-:Y:S01]  /*9410*/  @!P2 STG.E.U8 desc[UR16][R24.64+0x99], R23 ;  /* 0x000099171800a986 */ /* 0x0001e2000c101110 */
[----:B------:R-:W-:Y:S05]  /*9420*/  @P4 BRA `(.L_x_190) ;  /* 0x0000000000044947 */ /* 0x000fea0003800000 */
[----:B------:R0:W5:Y:S02]  /*9430*/  LDG.E.U8 R21, desc[UR16][R30.64+0x98] ;  /* 0x000098101e157981 */ /* 0x000164000c1e1100 */
.L_x_190:
[----:B------:R-:W-:Y:S05]  /*9440*/  BSYNC B1 ;  /* 0x0000000000017941 */ /* 0x000fea0003800000 */
.L_x_189:
        /* <DEDUP_REMOVED lines=12> */
.L_x_192:
[----:B------:R-:W-:Y:S05]  /*9510*/  BSYNC B1 ;  /* 0x0000000000017941 */ /* 0x000fea0003800000 */
.L_x_191:
        /* <DEDUP_REMOVED lines=12> */
.L_x_194:
[----:B------:R-:W-:Y:S05]  /*95e0*/  BSYNC B1 ;  /* 0x0000000000017941 */ /* 0x000fea0003800000 */
.L_x_193:
        /* <DEDUP_REMOVED lines=12> */
.L_x_196:
[----:B------:R-:W-:Y:S05]  /*96b0*/  BSYNC B1 ;  /* 0x0000000000017941 */ /* 0x000fea0003800000 */
.L_x_195:
        /* <DEDUP_REMOVED lines=12> */
.L_x_198:
[----:B------:R-:W-:Y:S05]  /*9780*/  BSYNC B1 ;  /* 0x0000000000017941 */ /* 0x000fea0003800000 */
.L_x_197:
        /* <DEDUP_REMOVED lines=12> */
.L_x_200:
[----:B------:R-:W-:Y:S05]  /*9850*/  BSYNC B1 ;  /* 0x0000000000017941 */ /* 0x000fea0003800000 */
.L_x_199:
        /* <DEDUP_REMOVED lines=12> */
.L_x_202:
[----:B------:R-:W-:Y:S05]  /*9920*/  BSYNC B1 ;  /* 0x0000000000017941 */ /* 0x000fea0003800000 */
.L_x_201:
        /* <DEDUP_REMOVED lines=12> */
.L_x_204:
[----:B------:R-:W-:Y:S05]  /*99f0*/  BSYNC B1 ;  /* 0x0000000000017941 */ /* 0x000fea0003800000 */
.L_x_203:
        /* <DEDUP_REMOVED lines=12> */
.L_x_206:
[----:B------:R-:W-:Y:S05]  /*9ac0*/  BSYNC B1 ;  /* 0x0000000000017941 */ /* 0x000fea0003800000 */
.L_x_205:
        /* <DEDUP_REMOVED lines=12> */
.L_x_208:
[----:B------:R-:W-:Y:S05]  /*9b90*/  BSYNC B1 ;  /* 0x0000000000017941 */ /* 0x000fea0003800000 */
.L_x_207:
        /* <DEDUP_REMOVED lines=12> */
.L_x_210:
[----:B------:R-:W-:Y:S05]  /*9c60*/  BSYNC B1 ;  /* 0x0000000000017941 */ /* 0x000fea0003800000 */
.L_x_209:
        /* <DEDUP_REMOVED lines=12> */
.L_x_212:
[----:B------:R-:W-:Y:S05]  /*9d30*/  BSYNC B1 ;  /* 0x0000000000017941 */ /* 0x000fea0003800000 */
.L_x_211:
        /* <DEDUP_REMOVED lines=12> */
.L_x_214:
[----:B------:R-:W-:Y:S05]  /*9e00*/  BSYNC B1 ;  /* 0x0000000000017941 */ /* 0x000fea0003800000 */
.L_x_213:
        /* <DEDUP_REMOVED lines=12> */
.L_x_216:
[----:B------:R-:W-:Y:S05]  /*9ed0*/  BSYNC B1 ;  /* 0x0000000000017941 */ /* 0x000fea0003800000 */
.L_x_215:
        /* <DEDUP_REMOVED lines=12> */
.L_x_218:
[----:B------:R-:W-:Y:S05]  /*9fa0*/  BSYNC B1 ;  /* 0x0000000000017941 */ /* 0x000fea0003800000 */
.L_x_217:
        /* <DEDUP_REMOVED lines=12> */
.L_x_220:
[----:B------:R-:W-:Y:S05]  /*a070*/  BSYNC B1 ;  /* 0x0000000000017941 */ /* 0x000fea0003800000 */
.L_x_219:
        /* <DEDUP_REMOVED lines=12> */
.L_x_222:
[----:B------:R-:W-:Y:S05]  /*a140*/  BSYNC B1 ;  /* 0x0000000000017941 */ /* 0x000fea0003800000 */
.L_x_221:
        /* <DEDUP_REMOVED lines=12> */
.L_x_224:
[----:B------:R-:W-:Y:S05]  /*a210*/  BSYNC B1 ;  /* 0x0000000000017941 */ /* 0x000fea0003800000 */
.L_x_223:
        /* <DEDUP_REMOVED lines=12> */
.L_x_226:
[----:B------:R-:W-:Y:S05]  /*a2e0*/  BSYNC B1 ;  /* 0x0000000000017941 */ /* 0x000fea0003800000 */
.L_x_225:
        /* <DEDUP_REMOVED lines=12> */
.L_x_228:
[----:B------:R-:W-:Y:S05]  /*a3b0*/  BSYNC B1 ;  /* 0x0000000000017941 */ /* 0x000fea0003800000 */
.L_x_227:
[----:B-----5:R-:W-:Y:S01]  /*a3c0*/  LOP3.LUT R2, R2, 0xff, RZ, 0xc0, !PT ;  /* 0x000000ff02027812 */ /* 0x020fe200078ec0ff */
[----:B------:R-:W-:Y:S01]  /*a3d0*/  BSSY B1, `(.L_x_229) ;  /* 0x000000b000017945 */ /* 0x000fe20003800000 */
[----:B------:R-:W-:Y:S02]  /*a3e0*/  ISETP.LT.OR P4, PT, R35, 0xc1, !P1 ;  /* 0x000000c12300780c */ /* 0x000fe40004f81670 */
[----:B------:R-:W-:-:S05]  /*a3f0*/  F2FP.F16.E5M2.UNPACK_B R2, R2 ;  /* 0x00000002ff02723e */ /* 0x000fca00020004ff */
[----:B------:R-:W-:-:S05]  /*a400*/  HADD2.F32 R2, -RZ, R2.H0_H0 ;  /* 0x20000002ff027230 */ /* 0x000fca0000004100 */
[----:B0-----:R-:W-:-:S04]  /*a410*/  FMUL R3, R2, UR21 ;  /* 0x0000001502037c20 */ /* 0x001fc80008400000 */
[----:B------:R-:W-:Y:S01]  /*a420*/  FFMA R3, R0, UR20, R3 ;  /* 0x0000001400037c23 */ /* 0x000fe20008000003 */
[----:B------:R-:W-:-:S04]  /*a430*/  PRMT R0, RZ, 0x7610, R0 ;  /* 0x00007610ff007816 */ /* 0x000fc80000000000 */
[----:B------:R-:W-:-:S05]  /*a440*/  F2FP.SATFINITE.E5M2.F32.PACK_AB_MERGE_C R3, RZ, R3, RZ ;  /* 0x00000003ff03723e */ /* 0x000fca00048060ff */
[----:B------:R0:W-:Y:S01]  /*a450*/  @!P2 STG.E.U8 desc[UR16][R24.64+0xc1], R3 ;  /* 0x0000c1031800a986 */ /* 0x0001e2000c101110 */
[----:B------:R-:W-:Y:S05]  /*a460*/  @P4 BRA `(.L_x_230) ;  /* 0x0000000000044947 */ /* 0x000fea0003800000 */
[----:B------:R0:W5:Y:S02]  /*a470*/  LDG.E.U8 R0, desc[UR16][R30.64+0xc0] ;  /* 0x0000c0101e007981 */ /* 0x000164000c1e1100 */
.L_x_230:
[----:B------:R-:W-:Y:S05]  /*a480*/  BSYNC B1 ;  /* 0x0000000000017941 */ /* 0x000fea0003800000 */
.L_x_229:
[----:B------:R-:W2:Y:S01]  /*a490*/  LDL.LU R2, [R1] ;  /* 0x0000000001027983 */ /* 0x000ea20000300800 */
[----:B-----5:R-:W-:Y:S01]  /*a4a0*/  LOP3.LUT R0, R0, 0xff, RZ, 0xc0, !PT ;  /* 0x000000ff00007812 */ /* 0x020fe200078ec0ff */
[----:B------:R-:W-:Y:S01]  /*a4b0*/  BSSY B1, `(.L_x_231) ;  /* 0x000000b000017945 */ /* 0x000fe20003800000 */
[----:B------:R-:W-:Y:S02]  /*a4c0*/  ISETP.LT.OR P2, PT, R35, 0xc2, !P1 ;  /* 0x000000c22300780c */ /* 0x000fe40004f41670 */
[----:B------:R-:W-:-:S05]  /*a4d0*/  F2FP.F16.E5M2.UNPACK_B R0, R0 ;  /* 0x00000000ff00723e */ /* 0x000fca00020004ff */
[----:B------:R-:W-:-:S05]  /*a4e0*/  HADD2.F32 R0, -RZ, R0.H0_H0 ;  /* 0x20000000ff007230 */ /* 0x000fca0000004100 */
[----:B------:R-:W-:-:S04]  /*a4f0*/  FMUL R0, R0, UR21 ;  /* 0x0000001500007c20 */ /* 0x000fc80008400000 */
[----:B--2---:R-:W-:-:S05]  /*a500*/  FFMA R0, R2, UR20, R0 ;  /* 0x0000001402007c23 */ /* 0x004fca0008000000 */
[----:B0-----:R-:W-:Y:S02]  /*a510*/  F2FP.SATFINITE.E5M2.F32.PACK_AB_MERGE_C R3, RZ, R0, RZ ;  /* 0x00000000ff03723e */ /* 0x001fe400048060ff */
[----:B------:R-:W-:-:S03]  /*a520*/  PRMT R0, RZ, 0x7610, R0 ;  /* 0x00007610ff007816 */ /* 0x000fc60000000000 */
[----:B------:R0:W-:Y:S01]  /*a530*/  @!P4 STG.E.U8 desc[UR16][R26.64+0xc0], R3 ;  /* 0x0000c0031a00c986 */ /* 0x0001e2000c101110 */
[----:B------:R-:W-:Y:S05]  /*a540*/  @P2 BRA `(.L_x_232) ;  /* 0x0000000000042947 */ /* 0x000fea0003800000 */
[----:B------:R2:W5:Y:S02]  /*a550*/  LDG.E.U8 R0, desc[UR16][R30.64+0xc1] ;  /* 0x0000c1101e007981 */ /* 0x000564000c1e1100 */
.L_x_232:
[----:B------:R-:W-:Y:S05]  /*a560*/  BSYNC B1 ;  /* 0x0000000000017941 */ /* 0x000fea0003800000 */
.L_x_231:
[----:B------:R-:W3:Y:S01]  /*a570*/  LDL.LU R2, [R1+0x4] ;  /* 0x0000040001027983 */ /* 0x000ee20000300800 */
[----:B-----5:R-:W-:Y:S01]  /*a580*/  LOP3.LUT R0, R0, 0xff, RZ, 0xc0, !PT ;  /* 0x000000ff00007812 */ /* 0x020fe200078ec0ff */
[----:B------:R-:W-:Y:S01]  /*a590*/  BSSY B1, `(.L_x_233) ;  /* 0x000000b000017945 */ /* 0x000fe20003800000 */
[----:B------:R-:W-:Y:S02]  /*a5a0*/  ISETP.LT.OR P4, PT, R35, 0xc9, !P0 ;  /* 0x000000c92300780c */ /* 0x000fe40004781670 */
[----:B------:R-:W-:-:S05]  /*a5b0*/  F2FP.F16.E5M2.UNPACK_B R0, R0 ;  /* 0x00000000ff00723e */ /* 0x000fca00020004ff */
[----:B------:R-:W-:-:S05]  /*a5c0*/  HADD2.F32 R0, -RZ, R0.H0_H0 ;  /* 0x20000000ff007230 */ /* 0x000fca0000004100 */
[----:B------:R-:W-:-:S04]  /*a5d0*/  FMUL R0, R0, UR21 ;  /* 0x0000001500007c20 */ /* 0x000fc80008400000 */
[----:B---3--:R-:W-:-:S05]  /*a5e0*/  FFMA R0, R2, UR20, R0 ;  /* 0x0000001402007c23 */ /* 0x008fca0008000000 */
[----:B0-----:R-:W-:Y:S02]  /*a5f0*/  F2FP.SATFINITE.E5M2.F32.PACK_AB_MERGE_C R3, RZ, R0, RZ ;  /* 0x00000000ff03723e */ /* 0x001fe400048060ff */
[----:B------:R-:W-:-:S03]  /*a600*/  PRMT R0, RZ, 0x7610, R0 ;  /* 0x00007610ff007816 */ /* 0x000fc60000000000 */
[----:B------:R0:W-:Y:S01]  /*a610*/  @!P2 STG.E.U8 desc[UR16][R26.64+0xc1], R3 ;  /* 0x0000c1031a00a986 */ /* 0x0001e2000c101110 */
[----:B------:R-:W-:Y:S05]  /*a620*/  @P4 BRA `(.L_x_234) ;  /* 0x0000000000044947 */ /* 0x000fea0003800000 */
[----:B------:R3:W5:Y:S02]  /*a630*/  LDG.E.U8 R0, desc[UR16][R28.64+0xc8] ;  /* 0x0000c8101c007981 */ /* 0x000764000c1e1100 */
.L_x_234:
[----:B------:R-:W-:Y:S05]  /*a640*/  BSYNC B1 ;  /* 0x0000000000017941 */ /* 0x000fea0003800000 */
.L_x_233:
[----:B------:R-:W2:Y:S01]  /*a650*/  LDL.LU R2, [R1+0x8] ;  /* 0x0000080001027983 */ /* 0x000ea20000300800 */
        /* <DEDUP_REMOVED lines=12> */
.L_x_236:
[----:B------:R-:W-:Y:S05]  /*a720*/  BSYNC B1 ;  /* 0x0000000000017941 */ /* 0x000fea0003800000 */
.L_x_235:
        /* <DEDUP_REMOVED lines=13> */
.L_x_238:
[----:B------:R-:W-:Y:S05]  /*a800*/  BSYNC B1 ;  /* 0x0000000000017941 */ /* 0x000fea0003800000 */
.L_x_237:
        /* <DEDUP_REMOVED lines=13> */
.L_x_240:
[----:B------:R-:W-:Y:S05]  /*a8e0*/  BSYNC B1 ;  /* 0x0000000000017941 */ /* 0x000fea0003800000 */
.L_x_239:
        /* <DEDUP_REMOVED lines=13> */
.L_x_242:
[----:B------:R-:W-:Y:S05]  /*a9c0*/  BSYNC B1 ;  /* 0x0000000000017941 */ /* 0x000fea0003800000 */
.L_x_241:
        /* <DEDUP_REMOVED lines=13> */
.L_x_244:
[----:B------:R-:W-:Y:S05]  /*aaa0*/  BSYNC B1 ;  /* 0x0000000000017941 */ /* 0x000fea0003800000 */
.L_x_243:
        /* <DEDUP_REMOVED lines=13> */
.L_x_246:
[----:B------:R-:W-:Y:S05]  /*ab80*/  BSYNC B1 ;  /* 0x0000000000017941 */ /* 0x000fea0003800000 */
.L_x_245:
        /* <DEDUP_REMOVED lines=13> */
.L_x_248:
[----:B------:R-:W-:Y:S05]  /*ac60*/  BSYNC B1 ;  /* 0x0000000000017941 */ /* 0x000fea0003800000 */
.L_x_247:
        /* <DEDUP_REMOVED lines=13> */
.L_x_250:
[----:B------:R-:W-:Y:S05]  /*ad40*/  BSYNC B1 ;  /* 0x0000000000017941 */ /* 0x000fea0003800000 */
.L_x_249:
        /* <DEDUP_REMOVED lines=13> */
.L_x_252:
[----:B------:R-:W-:Y:S05]  /*ae20*/  BSYNC B1 ;  /* 0x0000000000017941 */ /* 0x000fea0003800000 */
.L_x_251:
        /* <DEDUP_REMOVED lines=13> */
.L_x_254:
[----:B------:R-:W-:Y:S05]  /*af00*/  BSYNC B1 ;  /* 0x0000000000017941 */ /* 0x000fea0003800000 */
.L_x_253:
        /* <DEDUP_REMOVED lines=13> */
.L_x_256:
[----:B------:R-:W-:Y:S05]  /*afe0*/  BSYNC B1 ;  /* 0x0000000000017941 */ /* 0x000fea0003800000 */
.L_x_255:
        /* <DEDUP_REMOVED lines=13> */
.L_x_258:
[----:B------:R-:W-:Y:S05]  /*b0c0*/  BSYNC B1 ;  /* 0x0000000000017941 */ /* 0x000fea0003800000 */
.L_x_257:
        /* <DEDUP_REMOVED lines=13> */
.L_x_260:
[----:B------:R-:W-:Y:S05]  /*b1a0*/  BSYNC B1 ;  /* 0x0000000000017941 */ /* 0x000fea0003800000 */
.L_x_259:
        /* <DEDUP_REMOVED lines=13> */
.L_x_262:
[----:B------:R-:W-:Y:S05]  /*b280*/  BSYNC B1 ;  /* 0x0000000000017941 */ /* 0x000fea0003800000 */
.L_x_261:
        /* <DEDUP_REMOVED lines=13> */
.L_x_264:
[----:B------:R-:W-:Y:S05]  /*b360*/  BSYNC B1 ;  /* 0x0000000000017941 */ /* 0x000fea0003800000 */
.L_x_263:
        /* <DEDUP_REMOVED lines=13> */
.L_x_266:
[----:B------:R-:W-:Y:S05]  /*b440*/  BSYNC B1 ;  /* 0x0000000000017941 */ /* 0x000fea0003800000 */
.L_x_265:
        /* <DEDUP_REMOVED lines=13> */
.L_x_268:
[----:B------:R-:W-:Y:S05]  /*b520*/  BSYNC B1 ;  /* 0x0000000000017941 */ /* 0x000fea0003800000 */
.L_x_267:
        /* <DEDUP_REMOVED lines=13> */
.L_x_270:
[----:B------:R-:W-:Y:S05]  /*b600*/  BSYNC B1 ;  /* 0x0000000000017941 */ /* 0x000fea0003800000 */
.L_x_269:
        /* <DEDUP_REMOVED lines=13> */
.L_x_272:
[----:B------:R-:W-:Y:S05]  /*b6e0*/  BSYNC B1 ;  /* 0x0000000000017941 */ /* 0x000fea0003800000 */
.L_x_271:
        /* <DEDUP_REMOVED lines=13> */
.L_x_274:
[----:B------:R-:W-:Y:S05]  /*b7c0*/  BSYNC B1 ;  /* 0x0000000000017941 */ /* 0x000fea0003800000 */
.L_x_273:
        /* <DEDUP_REMOVED lines=13> */
.L_x_276:
[----:B------:R-:W-:Y:S05]  /*b8a0*/  BSYNC B1 ;  /* 0x0000000000017941 */ /* 0x000fea0003800000 */
.L_x_275:
        /* <DEDUP_REMOVED lines=13> */
.L_x_278:
[----:B------:R-:W-:Y:S05]  /*b980*/  BSYNC B1 ;  /* 0x0000000000017941 */ /* 0x000fea0003800000 */
.L_x_277:
        /* <DEDUP_REMOVED lines=13> */
.L_x_280:
[----:B------:R-:W-:Y:S05]  /*ba60*/  BSYNC B1 ;  /* 0x0000000000017941 */ /* 0x000fea0003800000 */
.L_x_279:
        /* <DEDUP_REMOVED lines=13> */
.L_x_282:
[----:B------:R-:W-:Y:S05]  /*bb40*/  BSYNC B1 ;  /* 0x0000000000017941 */ /* 0x000fea0003800000 */
.L_x_281:
        /* <DEDUP_REMOVED lines=13> */
.L_x_284:
[----:B------:R-:W-:Y:S05]  /*bc20*/  BSYNC B1 ;  /* 0x0000000000017941 */ /* 0x000fea0003800000 */
.L_x_283:
        /* <DEDUP_REMOVED lines=13> */
.L_x_286:
[----:B------:R-:W-:Y:S05]  /*bd00*/  BSYNC B1 ;  /* 0x0000000000017941 */ /* 0x000fea0003800000 */
.L_x_285:
        /* <DEDUP_REMOVED lines=13> */
.L_x_288:
[----:B------:R-:W-:Y:S05]  /*bde0*/  BSYNC B1 ;  /* 0x0000000000017941 */ /* 0x000fea0003800000 */
.L_x_287:
[----:B------:R-:W-:Y:S05]  /*bdf0*/  @P1 BRA `(.L_x_289) ;  /* 0x0000002000a41947 */ /* 0x000fea0003800000 */
[----:B------:R-:W2:Y:S01]  /*be00*/  LDL.LU R2, [R1+0x74] ;  /* 0x0000740001027983 */ /* 0x000ea20000300800 */
[----:B-----5:R-:W-:-:S04]  /*be10*/  LOP3.LUT R0, R0, 0xff, RZ, 0xc0, !PT ;  /* 0x000000ff00007812 */ /* 0x020fc800078ec0ff */
[----:B------:R-:W-:-:S05]  /*be20*/  F2FP.F16.E5M2.UNPACK_B R0, R0 ;  /* 0x00000000ff00723e */ /* 0x000fca00020004ff */
[----:B------:R-:W-:-:S05]  /*be30*/  HADD2.F32 R0, -RZ, R0.H0_H0 ;  /* 0x20000000ff007230 */ /* 0x000fca0000004100 */
[----:B------:R-:W-:-:S04]  /*be40*/  FMUL R0, R0, UR21 ;  /* 0x0000001500007c20 */ /* 0x000fc80008400000 */
[----:B--2---:R-:W-:-:S05]  /*be50*/  FFMA R0, R2, UR20, R0 ;  /* 0x0000001402007c23 */ /* 0x004fca0008000000 */
[----:B0-----:R-:W-:-:S05]  /*be60*/  F2FP.SATFINITE.E5M2.F32.PACK_AB_MERGE_C R3, RZ, R0, RZ ;  /* 0x00000000ff03723e */ /* 0x001fca00048060ff */
[----:B------:R0:W-:Y:S01]  /*be70*/  STG.E.U8 desc[UR16][R26.64+0xf9], R3 ;  /* 0x0000f9031a007986 */ /* 0x0001e2000c101110 */
[----:B------:R-:W-:Y:S05]  /*be80*/  BRA `(.L_x_289) ;  /* 0x0000002000807947 */ /* 0x000fea0003800000 */
.L_x_32:
[----:B------:R-:W-:Y:S01]  /*be90*/  ISETP.GE.AND P1, PT, R38, 0x1, PT ;  /* 0x000000012600780c */ /* 0x000fe20003f26270 */
[----:B------:R-:W-:Y:S01]  /*bea0*/  FMUL R226, R226, UR20 ;  /* 0x00000014e2e27c20 */ /* 0x000fe20008400000 */
[----:B------:R-:W2:Y:S01]  /*beb0*/  LDL.LU R227, [R1+0x10] ;  /* 0x0000100001e37983 */ /* 0x000ea20000300800 */
[----:B------:R-:W-:Y:S01]  /*bec0*/  ISETP.GE.AND P0, PT, R38, 0x9, PT ;  /* 0x000000092600780c */ /* 0x000fe20003f06270 */
[----:B------:R-:W-:Y:S01]  /*bed0*/  FMUL R225, R225, UR20 ;  /* 0x00000014e1e17c20 */ /* 0x000fe20008400000 */
[C---:B------:R-:W-:Y:S02]  /*bee0*/  ISETP.LT.OR P4, PT, R35.reuse, 0x1, !P1 ;  /* 0x000000012300780c */ /* 0x040fe40004f81670 */
[C---:B------:R-:W-:Y:S02]  /*bef0*/  ISETP.LT.OR P5, PT, R35.reuse, 0x2, !P1 ;  /* 0x000000022300780c */ /* 0x040fe40004fa1670 */
[----:B------:R-:W-:Y:S02]  /*bf00*/  F2FP.SATFINITE.E5M2.F32.PACK_AB_MERGE_C R29, RZ, R226, RZ ;  /* 0x000000e2ff1d723e */ /* 0x000fe400048060ff */
[C---:B------:R-:W-:Y:S01]  /*bf10*/  ISETP.LT.OR P2, PT, R35.reuse, 0x1, !P0 ;  /* 0x000000012300780c */ /* 0x040fe20004741670 */
[----:B------:R-:W-:Y:S01]  /*bf20*/  FMUL R224, R224, UR20 ;  /* 0x00000014e0e07c20 */ /* 0x000fe20008400000 */
[----:B------:R-:W-:Y:S01]  /*bf30*/  ISETP.LT.OR P6, PT, R35, 0xa, !P1 ;  /* 0x0000000a2300780c */ /* 0x000fe20004fc1670 */
[----:B------:R-:W-:Y:S01]  /*bf40*/  FMUL R223, R223, UR20 ;  /* 0x00000014dfdf7c20 */ /* 0x000fe20008400000 */
[----:B------:R-:W-:Y:S01]  /*bf50*/  F2FP.SATFINITE.E5M2.F32.PACK_AB_MERGE_C R225, RZ, R225, RZ ;  /* 0x000000e1ffe1723e */ /* 0x000fe200048060ff */
[----:B------:R-:W-:Y:S01]  /*bf60*/  FMUL R221, R221, UR20 ;  /* 0x00000014dddd7c20 */ /* 0x000fe20008400000 */
[----:B------:R-:W-:Y:S01]  /*bf70*/  FMUL R222, R222, UR20 ;  /* 0x00000014dede7c20 */ /* 0x000fe20008400000 */
[----:B------:R0:W-:Y:S01]  /*bf80*/  @!P4 STG.E.U8 desc[UR16][R24.64], R29 ;  /* 0x0000001d1800c986 */ /* 0x0001e2000c101110 */
[----:B------:R-:W-:-:S02]  /*bf90*/  ISETP.LT.OR P4, PT, R35, 0x2, !P0 ;  /* 0x000000022300780c */ /* 0x000fc40004781670 */
[----:B------:R-:W-:Y:S01]  /*bfa0*/  F2FP.SATFINITE.E5M2.F32.PACK_AB_MERGE_C R31, RZ, R224, RZ ;  /* 0x000000e0ff1f723e */ /* 0x000fe200048060ff */
[----:B------:R1:W-:Y:S01]  /*bfb0*/  @!P5 STG.E.U8 desc[UR16][R24.64+0x1], R225 ;  /* 0x000001e11800d986 */ /* 0x0003e2000c101110 */
[C---:B------:R-:W-:Y:S02]  /*bfc0*/  ISETP.LT.OR P5, PT, R35.reuse, 0x9, !P1 ;  /* 0x000000092300780c */ /* 0x040fe40004fa1670 */
[----:B------:R-:W-:Y:S01]  /*bfd0*/  F2FP.SATFINITE.E5M2.F32.PACK_AB_MERGE_C R223, RZ, R223, RZ ;  /* 0x000000dfffdf723e */ /* 0x000fe200048060ff */
[----:B------:R-:W-:Y:S01]  /*bfe0*/  FMUL R220, R220, UR20 ;  /* 0x00000014dcdc7c20 */ /* 0x000fe20008400000 */
[----:B------:R-:W-:Y:S01]  /*bff0*/  F2FP.SATFINITE.E5M2.F32.PACK_AB_MERGE_C R221, RZ, R221, RZ ;  /* 0x000000ddffdd723e */ /* 0x000fe200048060ff */
[----:B------:R-:W-:Y:S01]  /*c000*/  @!P2 STG.E.U8 desc[UR16][R26.64], R31 ;  /* 0x0000001f1a00a986 */ /* 0x000fe2000c101110 */
[----:B------:R-:W-:-:S03]  /*c010*/  ISETP.LT.OR P2, PT, R35, 0x9, !P0 ;  /* 0x000000092300780c */ /* 0x000fc60004741670 */
[----:B------:R-:W-:Y:S01]  /*c020*/  @!P4 STG.E.U8 desc[UR16][R26.64+0x1], R223 ;  /* 0x000001df1a00c986 */ /* 0x000fe2000c101110 */
[----:B------:R-:W-:-:S03]  /*c030*/  ISETP.LT.OR P4, PT, R35, 0xa, !P0 ;  /* 0x0000000a2300780c */ /* 0x000fc60004781670 */
[----:B------:R-:W-:Y:S01]  /*c040*/  @!P6 STG.E.U8 desc[UR16][R24.64+0x9], R221 ;  /* 0x000009dd1800e986 */ /* 0x000fe2000c101110 */
[----:B------:R-:W-:Y:S01]  /*c050*/  ISETP.LT.OR P6, PT, R35, 0x12, !P1 ;  /* 0x000000122300780c */ /* 0x000fe20004fc1670 */
[----:B------:R-:W-:Y:S01]  /*c060*/  FMUL R219, R219, UR20 ;  /* 0x00000014dbdb7c20 */ /* 0x000fe20008400000 */
[----:B0-----:R-:W-:Y:S01]  /*c070*/  F2FP.SATFINITE.E5M2.F32.PACK_AB_MERGE_C R29, RZ, R222, RZ ;  /* 0x000000deff1d723e */ /* 0x001fe200048060ff */
[----:B------:R-:W-:Y:S01]  /*c080*/  FMUL R217, R217, UR20 ;  /* 0x00000014d9d97c20 */ /* 0x000fe20008400000 */
[----:B------:R-:W3:Y:S01]  /*c090*/  LDL.LU R226, [R1+0xc] ;  /* 0x00000c0001e27983 */ /* 0x000ee20000300800 */
[----:B------:R-:W-:Y:S02]  /*c0a0*/  F2FP.SATFINITE.E5M2.F32.PACK_AB_MERGE_C R33, RZ, R220, RZ ;  /* 0x000000dcff21723e */ /* 0x000fe400048060ff */
[----:B------:R-:W-:Y:S01]  /*c0b0*/  F2FP.SATFINITE.E5M2.F32.PACK_AB_MERGE_C R219, RZ, R219, RZ ;  /* 0x000000dbffdb723e */ /* 0x000fe200048060ff */
[----:B------:R0:W-:Y:S01]  /*c0c0*/  @!P5 STG.E.U8 desc[UR16][R24.64+0x8], R29 ;  /* 0x0000081d1800d986 */ /* 0x0001e2000c101110 */
[----:B------:R-:W-:-:S02]  /*c0d0*/  ISETP.LT.OR P5, PT, R35, 0x11, !P1 ;  /* 0x000000112300780c */ /* 0x000fc40004fa1670 */
[----:B------:R-:W-:Y:S01]  /*c0e0*/  F2FP.SATFINITE.E5M2.F32.PACK_AB_MERGE_C R217, RZ, R217, RZ ;  /* 0x000000d9ffd9723e */ /* 0x000fe200048060ff */
[----:B-1----:R-:W4:Y:S01]  /*c0f0*/  LDL.LU R225, [R1+0x8] ;  /* 0x0000080001e17983 */ /* 0x002f220000300800 */
[----:B------:R-:W-:-:S03]  /*c100*/  FMUL R218, R218, UR20 ;  /* 0x00000014dada7c20 */ /* 0x000fc60008400000 */
[----:B------:R-:W3:Y:S04]  /*c110*/  LDL.LU R224, [R1+0x4] ;  /* 0x0000040001e07983 */ /* 0x000ee80000300800 */
[----:B------:R-:W4:Y:S01]  /*c120*/  LDL.LU R222, [R1] ;  /* 0x0000000001de7983 */ /* 0x000f220000300800 */
[----:B0-----:R-:W-:Y:S01]  /*c130*/  F2FP.SATFINITE.E5M2.F32.PACK_AB_MERGE_C R29, RZ, R218, RZ ;  /* 0x000000daff1d723e */ /* 0x001fe200048060ff */
[----:B------:R-:W-:Y:S01]  /*c140*/  FMUL R216, R216, UR20 ;  /* 0x00000014d8d87c20 */ /* 0x000fe20008400000 */
[----:B------:R-:W-:Y:S01]  /*c150*/  FMUL R215, R215, UR20 ;  /* 0x00000014d7d77c20 */ /* 0x000fe20008400000 */
[----:B------:R0:W-:Y:S01]  /*c160*/  @!P2 STG.E.U8 desc[UR16][R26.64+0x8], R33 ;  /* 0x000008211a00a986 */ /* 0x0001e2000c101110 */
[----:B------:R-:W-:Y:S01]  /*c170*/  ISETP.LT.OR P2, PT, R35, 0x11, !P0 ;  /* 0x000000112300780c */ /* 0x000fe20004741670 */
[----:B------:R-:W-:Y:S01]  /*c180*/  FMUL R213, R213, UR20 ;  /* 0x00000014d5d57c20 */ /* 0x000fe20008400000 */
[----:B------:R-:W-:Y:S01]  /*c190*/  F2FP.SATFINITE.E5M2.F32.PACK_AB_MERGE_C R31, RZ, R216, RZ ;  /* 0x000000d8ff1f723e */ /* 0x000fe200048060ff */
[----:B------:R-:W-:Y:S01]  /*c1a0*/  @!P4 STG.E.U8 desc[UR16][R26.64+0x9], R219 ;  /* 0x000009db1a00c986 */ /* 0x000fe2000c101110 */
[C---:B------:R-:W-:Y:S01]  /*c1b0*/  ISETP.LT.OR P4, PT, R35.reuse, 0x12, !P0 ;  /* 0x000000122300780c */ /* 0x040fe20004781670 */
[----:B------:R-:W-:Y:S01]  /*c1c0*/  FMUL R214, R214, UR20 ;  /* 0x00000014d6d67c20 */ /* 0x000fe20008400000 */
[----:B------:R-:W-:Y:S01]  /*c1d0*/  F2FP.SATFINITE.E5M2.F32.PACK_AB_MERGE_C R215, RZ, R215, RZ ;  /* 0x000000d7ffd7723e */ /* 0x000fe200048060ff */
[----:B------:R-:W-:Y:S01]  /*c1e0*/  @!P6 STG.E.U8 desc[UR16][R24.64+0x11], R217 ;  /* 0x000011d91800e986 */ /* 0x000fe2000c101110 */
[C---:B------:R-:W-:Y:S01]  /*c1f0*/  ISETP.LT.OR P6, PT, R35.reuse, 0x1a, !P1 ;  /* 0x0000001a2300780c */ /* 0x040fe20004fc1670 */
[----:B------:R-:W-:Y:S01]  /*c200*/  FMUL R212, R212, UR20 ;  /* 0x00000014d4d47c20 */ /* 0x000fe20008400000 */
[----:B------:R-:W-:Y:S01]  /*c210*/  F2FP.SATFINITE.E5M2.F32.PACK_AB_MERGE_C R213, RZ, R213, RZ ;  /* 0x000000d5ffd5723e */ /* 0x000fe200048060ff */
[----:B------:R1:W-:Y:S01]  /*c220*/  @!P5 STG.E.U8 desc[UR16][R24.64+0x10], R29 ;  /* 0x0000101d1800d986 */ /* 0x0003e2000c101110 */
[----:B------:R-:W-:Y:S01]  /*c230*/  ISETP.LT.OR P5, PT, R35, 0x19, !P1 ;  /* 0x000000192300780c */ /* 0x000fe20004fa1670 */
[----:B------:R-:W-:Y:S01]  /*c240*/  FMUL R211, R211, UR20 ;  /* 0x00000014d3d37c20 */ /* 0x000fe20008400000 */
[----:B------:R-:W-:Y:S01]  /*c250*/  FMUL R209, R209, UR20 ;  /* 0x00000014d1d17c20 */ /* 0x000fe20008400000 */
[----:B------:R1:W-:Y:S01]  /*c260*/  @!P2 STG.E.U8 desc[UR16][R26.64+0x10], R31 ;  /* 0x0000101f1a00a986 */ /* 0x0003e2000c101110 */
[C---:B------:R-:W-:Y:S01]  /*c270*/  ISETP.LT.OR P2, PT, R35.reuse, 0x19, !P0 ;  /* 0x000000192300780c */ /* 0x040fe20004741670 */
[----:B------:R-:W-:Y:S01]  /*c280*/  FMUL R210, R210, UR20 ;  /* 0x00000014d2d27c20 */ /* 0x000fe20008400000 */
[----:B0-----:R-:W-:Y:S01]  /*c290*/  F2FP.SATFINITE.E5M2.F32.PACK_AB_MERGE_C R33, RZ, R212, RZ ;  /* 0x000000d4ff21723e */ /* 0x001fe200048060ff */
[----:B------:R-:W-:Y:S01]  /*c2a0*/  @!P4 STG.E.U8 desc[UR16][R26.64+0x11], R215 ;  /* 0x000011d71a00c986 */ /* 0x000fe2000c101110 */
[C---:B------:R-:W-:Y:S01]  /*c2b0*/  ISETP.LT.OR P4, PT, R35.reuse, 0x1a, !P0 ;  /* 0x0000001a2300780c */ /* 0x040fe20004781670 */
[----:B------:R-:W-:Y:S01]  /*c2c0*/  FMUL R208, R208, UR20 ;  /* 0x00000014d0d07c20 */ /* 0x000fe20008400000 */
[----:B------:R-:W-:Y:S01]  /*c2d0*/  F2FP.SATFINITE.E5M2.F32.PACK_AB_MERGE_C R211, RZ, R211, RZ ;  /* 0x000000d3ffd3723e */ /* 0x000fe200048060ff */
[----:B------:R-:W-:Y:S01]  /*c2e0*/  @!P6 STG.E.U8 desc[UR16][R24.64+0x19], R213 ;  /* 0x000019d51800e986 */ /* 0x000fe2000c101110 */
[----:B------:R-:W-:Y:S01]  /*c2f0*/  ISETP.LT.OR P6, PT, R35, 0x22, !P1 ;  /* 0x000000222300780c */ /* 0x000fe20004fc1670 */
[----:B------:R-:W-:Y:S01]  /*c300*/  FMUL R207, R207, UR20 ;  /* 0x00000014cfcf7c20 */ /* 0x000fe20008400000 */
[----:B-1----:R-:W-:Y:S01]  /*c310*/  F2FP.SATFINITE.E5M2.F32.PACK_AB_MERGE_C R29, RZ, R214, RZ ;  /* 0x000000d6ff1d723e */ /* 0x002fe200048060ff */
[----:B------:R-:W-:Y:S01]  /*c320*/  FMUL R205, R205, UR20 ;  /* 0x00000014cdcd7c20 */ /* 0x000fe20008400000 */
[----:B------:R-:W-:Y:S01]  /*c330*/  F2FP.SATFINITE.E5M2.F32.PACK_AB_MERGE_C R209, RZ, R209, RZ ;  /* 0x000000d1ffd1723e */ /* 0x000fe200048060ff */
[----:B------:R-:W-:Y:S01]  /*c340*/  FMUL R206, R206, UR20 ;  /* 0x00000014cece7c20 */ /* 0x000fe20008400000 */
[----:B------:R-:W-:Y:S01]  /*c350*/  F2FP.SATFINITE.E5M2.F32.PACK_AB_MERGE_C R31, RZ, R208, RZ ;  /* 0x000000d0ff1f723e */ /* 0x000fe200048060ff */
[----:B------:R0:W-:Y:S01]  /*c360*/  @!P5 STG.E.U8 desc[UR16][R24.64+0x18], R29 ;  /* 0x0000181d1800d986 */ /* 0x0001e2000c101110 */
[C---:B------:R-:W-:Y:S01]  /*c370*/  ISETP.LT.OR P5, PT, R35.reuse, 0x21, !P1 ;  /* 0x000000212300780c */ /* 0x040fe20004fa1670 */
[----:B------:R-:W-:Y:S01]  /*c380*/  FMUL R204, R204, UR20 ;  /* 0x00000014cccc7c20 */ /* 0x000fe20008400000 */
[----:B------:R-:W-:Y:S01]  /*c390*/  F2FP.SATFINITE.E5M2.F32.PACK_AB_MERGE_C R207, RZ, R207, RZ ;  /* 0x000000cfffcf723e */ /* 0x000fe200048060ff */
[----:B------:R1:W-:Y:S01]  /*c3a0*/  @!P2 STG.E.U8 desc[UR16][R26.64+0x18], R33 ;  /* 0x000018211a00a986 */ /* 0x0003e2000c101110 */
[----:B------:R-:W-:Y:S01]  /*c3b0*/  ISETP.LT.OR P2, PT, R35, 0x21, !P0 ;  /* 0x000000212300780c */ /* 0x000fe20004741670 */
[----:B------:R-:W-:Y:S01]  /*c3c0*/  FMUL R203, R203, UR20 ;  /* 0x00000014cbcb7c20 */ /* 0x000fe20008400000 */
[----:B------:R-:W-:Y:S01]  /*c3d0*/  F2FP.SATFINITE.E5M2.F32.PACK_AB_MERGE_C R205, RZ, R205, RZ ;  /* 0x000000cdffcd723e */ /* 0x000fe200048060ff */
[----:B------:R-:W-:Y:S01]  /*c3e0*/  @!P4 STG.E.U8 desc[UR16][R26.64+0x19], R211 ;  /* 0x000019d31a00c986 */ /* 0x000fe2000c101110 */
[----:B------:R-:W-:Y:S01]  /*c3f0*/  ISETP.LT.OR P4, PT, R35, 0x22, !P0 ;  /* 0x000000222300780c */ /* 0x000fe20004781670 */
[----:B------:R-:W-:Y:S01]  /*c400*/  FMUL R201, R201, UR20 ;  /* 0x00000014c9c97c20 */ /* 0x000fe20008400000 */
[----:B------:R-:W-:Y:S01]  /*c410*/  F2FP.SATFINITE.E5M2.F32.PACK_AB_MERGE_C R203, RZ, R203, RZ ;  /* 0x000000cbffcb723e */ /* 0x000fe200048060ff */
[----:B------:R-:W-:Y:S01]  /*c420*/  @!P6 STG.E.U8 desc[UR16][R24.64+0x21], R209 ;  /* 0x000021d11800e986 */ /* 0x000fe2000c101110 */
[----:B------:R-:W-:Y:S01]  /*c430*/  ISETP.LT.OR P6, PT, R35, 0x2a, !P1 ;  /* 0x0000002a2300780c */ /* 0x000fe20004fc1670 */
[----:B------:R-:W-:Y:S01]  /*c440*/  FMUL R202, R202, UR20 ;  /* 0x00000014caca7c20 */ /* 0x000fe20008400000 */
[----:B0-----:R-:W-:Y:S01]  /*c450*/  F2FP.SATFINITE.E5M2.F32.PACK_AB_MERGE_C R29, RZ, R210, RZ ;  /* 0x000000d2ff1d723e */ /* 0x001fe200048060ff */
[----:B------:R-:W-:Y:S01]  /*c460*/  FMUL R200, R200, UR20 ;  /* 0x00000014c8c87c20 */ /* 0x000fe20008400000 */
[----:B-1----:R-:W-:Y:S01]  /*c470*/  F2FP.SATFINITE.E5M2.F32.PACK_AB_MERGE_C R33, RZ, R204, RZ ;  /* 0x000000ccff21723e */ /* 0x002fe200048060ff */
[----:B------:R-:W-:Y:S01]  /*c480*/  FMUL R199, R199, UR20 ;  /* 0x00000014c7c77c20 */ /* 0x000fe20008400000 */
[----:B------:R-:W-:Y:S01]  /*c490*/  F2FP.SATFINITE.E5M2.F32.PACK_AB_MERGE_C R201, RZ, R201, RZ ;  /* 0x000000c9ffc9723e */ /* 0x000fe200048060ff */
[----:B------:R0:W-:Y:S01]  /*c4a0*/  @!P5 STG.E.U8 desc[UR16][R24.64+0x20], R29 ;  /* 0x0000201d1800d986 */ /* 0x0001e2000c101110 */
[----:B------:R-:W-:Y:S01]  /*c4b0*/  ISETP.LT.OR P5, PT, R35, 0x29, !P1 ;  /* 0x000000292300780c */ /* 0x000fe20004fa1670 */
[----:B------:R-:W-:Y:S01]  /*c4c0*/  FMUL R197, R197, UR20 ;  /* 0x00000014c5c57c20 */ /* 0x000fe20008400000 */
[----:B------:R-:W-:Y:S01]  /*c4d0*/  F2FP.SATFINITE.E5M2.F32.PACK_AB_MERGE_C R199, RZ, R199, RZ ;  /* 0x000000c7ffc7723e */ /* 0x000fe200048060ff */
[----:B------:R1:W-:Y:S01]  /*c4e0*/  @!P2 STG.E.U8 desc[UR16][R26.64+0x20], R31 ;  /* 0x0000201f1a00a986 */ /* 0x0003e2000c101110 */
[C---:B------:R-:W-:Y:S01]  /*c4f0*/  ISETP.LT.OR P2, PT, R35.reuse, 0x29, !P0 ;  /* 0x000000292300780c */ /* 0x040fe20004741670 */
[----:B------:R-:W-:Y:S01]  /*c500*/  FMUL R198, R198, UR20 ;  /* 0x00000014c6c67c20 */ /* 0x000fe20008400000 */
[----:B------:R-:W-:Y:S01]  /*c510*/  F2FP.SATFINITE.E5M2.F32.PACK_AB_MERGE_C R197, RZ, R197, RZ ;  /* 0x000000c5ffc5723e */ /* 0x000fe200048060ff */
[----:B------:R-:W-:Y:S01]  /*c520*/  @!P4 STG.E.U8 desc[UR16][R26.64+0x21], R207 ;  /* 0x000021cf1a00c986 */ /* 0x000fe2000c101110 */
[----:B------:R-:W-:Y:S01]  /*c530*/  ISETP.LT.OR P4, PT, R35, 0x2a, !P0 ;  /* 0x0000002a2300780c */ /* 0x000fe20004781670 */
[----:B------:R-:W-:Y:S01]  /*c540*/  FMUL R196, R196, UR20 ;  /* 0x00000014c4c47c20 */ /* 0x000fe20008400000 */
[----:B------:R-:W-:Y:S01]  /*c550*/  FMUL R195, R195, UR20 ;  /* 0x00000014c3c37c20 */ /* 0x000fe20008400000 */
        /* <DEDUP_REMOVED lines=27> */
[----:B------:R-:W-:Y:S01]  /*c710*/  FMUL R186, R186, UR20 ;  /* 0x00000014baba7c20 */ /* 0x000fe20008400000 */
        /* <DEDUP_REMOVED lines=156> */
[----:B-----5:R-:W-:Y:S01]  /*d0e0*/  FMUL R0, R0, UR20 ;  /* 0x0000001400007c20 */ /* 0x020fe20008400000 */
[----:B-1----:R-:W-:Y:S01]  /*d0f0*/  F2FP.SATFINITE.E5M2.F32.PACK_AB_MERGE_C R33, RZ, R164, RZ ;  /* 0x000000a4ff21723e */ /* 0x002fe200048060ff */
        /* <DEDUP_REMOVED lines=9> */
[----:B------:R-:W-:Y:S01]  /*d190*/  FMUL R4, R4, UR20 ;  /* 0x0000001404047c20 */ /* 0x000fe20008400000 */
[----:B------:R-:W-:Y:S01]  /*d1a0*/  @!P4 STG.E.U8 desc[UR16][R26.64+0x71], R167 ;  /* 0x000071a71a00c986 */ /* 0x000fe2000c101110 */
[----:B------:R-:W-:-:S03]  /*d1b0*/  ISETP.LT.OR P4, PT, R35, 0x7a, !P0 ;  /* 0x0000007a2300780c */ /* 0x000fc60004781670 */
[----:B------:R-:W-:Y:S01]  /*d1c0*/  @!P6 STG.E.U8 desc[UR16][R24.64+0x79], R165 ;  /* 0x000079a51800e986 */ /* 0x000fe2000c101110 */
[----:B------:R-:W-:Y:S02]  /*d1d0*/  ISETP.LT.OR P6, PT, R35, 0x82, !P1 ;  /* 0x000000822300780c */ /* 0x000fe40004fc1670 */
[----:B0-----:R-:W-:Y:S01]  /*d1e0*/  F2FP.SATFINITE.E5M2.F32.PACK_AB_MERGE_C R29, RZ, R166, RZ ;  /* 0x000000a6ff1d723e */ /* 0x001fe200048060ff */
[----:B------:R-:W3:Y:S01]  /*d1f0*/  LDL.LU R220, [R1+0x14] ;  /* 0x0000140001dc7983 */ /* 0x000ee20000300800 */
[----:B-1----:R-:W-:-:S03]  /*d200*/  F2FP.SATFINITE.E5M2.F32.PACK_AB_MERGE_C R31, RZ, R160, RZ ;  /* 0x000000a0ff1f723e */ /* 0x002fc600048060ff */
[----:B------:R0:W-:Y:S01]  /*d210*/  @!P5 STG.E.U8 desc[UR16][R24.64+0x78], R29 ;  /* 0x0000781d1800d986 */ /* 0x0001e2000c101110 */
[----:B------:R-:W-:-:S03]  /*d220*/  ISETP.LT.OR P5, PT, R35, 0x81, !P1 ;  /* 0x000000812300780c */ /* 0x000fc60004fa1670 */
[----:B------:R1:W-:Y:S01]  /*d230*/  @!P2 STG.E.U8 desc[UR16][R26.64+0x78], R33 ;  /* 0x000078211a00a986 */ /* 0x0003e2000c101110 */
[----:B------:R-:W-:-:S03]  /*d240*/  ISETP.LT.OR P2, PT, R35, 0x81, !P0 ;  /* 0x000000812300780c */ /* 0x000fc60004741670 */
        /* <DEDUP_REMOVED lines=26> */
[----:B0-----:R-:W-:Y:S02]  /*d3f0*/  F2FP.SATFINITE.E5M2.F32.PACK_AB_MERGE_C R29, RZ, R154, RZ ;  /* 0x0000009aff1d723e */ /* 0x001fe400048060ff */
[----:B-1----:R-:W-:-:S03]  /*d400*/  F2FP.SATFINITE.E5M2.F32.PACK_AB_MERGE_C R33, RZ, R20, RZ ;  /* 0x00000014ff21723e */ /* 0x002fc600048060ff */
[----:B------:R0:W-:Y:S01]  /*d410*/  @!P5 STG.E.U8 desc[UR16][R24.64+0x90], R29 ;  /* 0x0000901d1800d986 */ /* 0x0001e2000c101110 */
[----:B------:R-:W-:-:S03]  /*d420*/  ISETP.LT.OR P5, PT, R35, 0x99, !P1 ;  /* 0x000000992300780c */ /* 0x000fc60004fa1670 */
[----:B------:R-:W-:Y:S01]  /*d430*/  @!P2 STG.E.U8 desc[UR16][R26.64+0x90], R31 ;  /* 0x0000901f1a00a986 */ /* 0x000fe2000c101110 */
[----:B------:R-:W-:-:S03]  /*d440*/  ISETP.LT.OR P2, PT, R35, 0x99, !P0 ;  /* 0x000000992300780c */ /* 0x000fc60004741670 */
[----:B------:R1:W-:Y:S01]  /*d450*/  @!P4 STG.E.U8 desc[UR16][R26.64+0x91], R23 ;  /* 0x000091171a00c986 */ /* 0x0003e2000c101110 */
[----:B------:R-:W-:-:S03]  /*d460*/  ISETP.LT.OR P4, PT, R35, 0x9a, !P0 ;  /* 0x0000009a2300780c */ /* 0x000fc60004781670 */
[----:B------:R2:W-:Y:S01]  /*d470*/  @!P6 STG.E.U8 desc[UR16][R24.64+0x99], R21 ;  /* 0x000099151800e986 */ /* 0x0005e2000c101110 */
[----:B------:R-:W-:Y:S02]  /*d480*/  ISETP.LT.OR P6, PT, R35, 0xa2, !P1 ;  /* 0x000000a22300780c */ /* 0x000fe40004fc1670 */
[----:B0-----:R-:W-:-:S05]  /*d490*/  F2FP.SATFINITE.E5M2.F32.PACK_AB_MERGE_C R29, RZ, R22, RZ ;  /* 0x00000016ff1d723e */ /* 0x001fca00048060ff */
[----:B------:R-:W-:Y:S01]  /*d4a0*/  @!P5 STG.E.U8 desc[UR16][R24.64+0x98], R29 ;  /* 0x0000981d1800d986 */ /* 0x000fe2000c101110 */
[C---:B------:R-:W-:Y:S02]  /*d4b0*/  ISETP.LT.OR P5, PT, R35.reuse, 0xa1, !P1 ;  /* 0x000000a12300780c */ /* 0x040fe40004fa1670 */
[----:B-1----:R-:W-:Y:S01]  /*d4c0*/  F2FP.SATFINITE.E5M2.F32.PACK_AB_MERGE_C R23, RZ, R18, RZ ;  /* 0x00000012ff17723e */ /* 0x002fe200048060ff */
[----:B------:R-:W-:Y:S01]  /*d4d0*/  @!P2 STG.E.U8 desc[UR16][R26.64+0x98], R33 ;  /* 0x000098211a00a986 */ /* 0x000fe2000c101110 */
[C---:B------:R-:W-:Y:S02]  /*d4e0*/  ISETP.LT.OR P2, PT, R35.reuse, 0xa1, !P0 ;  /* 0x000000a12300780c */ /* 0x040fe40004741670 */
[----:B--2---:R-:W-:Y:S01]  /*d4f0*/  F2FP.SATFINITE.E5M2.F32.PACK_AB_MERGE_C R21, RZ, R16, RZ ;  /* 0x00000010ff15723e */ /* 0x004fe200048060ff */
[----:B------:R0:W-:Y:S01]  /*d500*/  @!P4 STG.E.U8 desc[UR16][R26.64+0x99], R19 ;  /* 0x000099131a00c986 */ /* 0x0001e2000c101110 */
[----:B------:R-:W-:-:S03]  /*d510*/  ISETP.LT.OR P4, PT, R35, 0xa2, !P0 ;  /* 0x000000a22300780c */ /* 0x000fc60004781670 */
[----:B------:R1:W-:Y:S01]  /*d520*/  @!P6 STG.E.U8 desc[UR16][R24.64+0xa1], R17 ;  /* 0x0000a1111800e986 */ /* 0x0003e2000c101110 */
[----:B------:R-:W-:-:S03]  /*d530*/  ISETP.LT.OR P6, PT, R35, 0xaa, !P1 ;  /* 0x000000aa2300780c */ /* 0x000fc60004fc1670 */
[----:B------:R-:W-:Y:S01]  /*d540*/  @!P5 STG.E.U8 desc[UR16][R24.64+0xa0], R23 ;  /* 0x0000a0171800d986 */ /* 0x000fe2000c101110 */
[----:B------:R-:W-:-:S03]  /*d550*/  ISETP.LT.OR P5, PT, R35, 0xa9, !P1 ;  /* 0x000000a92300780c */ /* 0x000fc60004fa1670 */
[----:B------:R-:W-:Y:S01]  /*d560*/  @!P2 STG.E.U8 desc[UR16][R26.64+0xa0], R21 ;  /* 0x0000a0151a00a986 */ /* 0x000fe2000c101110 */
[C---:B------:R-:W-:Y:S02]  /*d570*/  ISETP.LT.OR P2, PT, R35.reuse, 0xa9, !P0 ;  /* 0x000000a92300780c */ /* 0x040fe40004741670 */
[----:B0-----:R-:W-:Y:S01]  /*d580*/  F2FP.SATFINITE.E5M2.F32.PACK_AB_MERGE_C R19, RZ, R14, RZ ;  /* 0x0000000eff13723e */ /* 0x001fe200048060ff */
[----:B------:R0:W-:Y:S01]  /*d590*/  @!P4 STG.E.U8 desc[UR16][R26.64+0xa1], R15 ;  /* 0x0000a10f1a00c986 */ /* 0x0001e2000c101110 */
[C---:B------:R-:W-:Y:S02]  /*d5a0*/  ISETP.LT.OR P4, PT, R35.reuse, 0xaa, !P0 ;  /* 0x000000aa2300780c */ /* 0x040fe40004781670 */
[----:B-1----:R-:W-:Y:S01]  /*d5b0*/  F2FP.SATFINITE.E5M2.F32.PACK_AB_MERGE_C R17, RZ, R12, RZ ;  /* 0x0000000cff11723e */ /* 0x002fe200048060ff */
        /* <DEDUP_REMOVED lines=15> */
[----:B0-----:R-:W-:Y:S02]  /*d6b0*/  F2FP.SATFINITE.E5M2.F32.PACK_AB_MERGE_C R11, RZ, R6, RZ ;  /* 0x00000006ff0b723e */ /* 0x001fe400048060ff */
[C---:B------:R-:W-:Y:S01]  /*d6c0*/  ISETP.LT.OR P2, PT, R35.reuse, 0xb9, !P0 ;  /* 0x000000b92300780c */ /* 0x040fe20004741670 */
[----:B------:R0:W-:Y:S01]  /*d6d0*/  @!P4 STG.E.U8 desc[UR16][R26.64+0xb1], R7 ;  /* 0x0000b1071a00c986 */ /* 0x0001e2000c101110 */
[----:B-1----:R-:W-:Y:S02]  /*d6e0*/  F2FP.SATFINITE.E5M2.F32.PACK_AB_MERGE_C R9, RZ, R4, RZ ;  /* 0x00000004ff09723e */ /* 0x002fe400048060ff */
[----:B------:R-:W-:Y:S01]  /*d6f0*/  ISETP.LT.OR P4, PT, R35, 0xba, !P0 ;  /* 0x000000ba2300780c */ /* 0x000fe20004781670 */
[----:B------:R1:W-:Y:S04]  /*d700*/  @!P6 STG.E.U8 desc[UR16][R24.64+0xb9], R5 ;  /* 0x0000b9051800e986 */ /* 0x0003e8000c101110 */
[----:B------:R2:W-:Y:S01]  /*d710*/  @!P5 STG.E.U8 desc[UR16][R24.64+0xb8], R11 ;  /* 0x0000b80b1800d986 */ /* 0x0005e2000c101110 */
[----:B------:R-:W-:Y:S01]  /*d720*/  FMUL R4, R227, UR20 ;  /* 0x00000014e3047c20 */ /* 0x000fe20008400000 */
[----:B------:R-:W-:-:S02]  /*d730*/  ISETP.LT.OR P5, PT, R35, 0xc1, !P1 ;  /* 0x000000c12300780c */ /* 0x000fc40004fa1670 */
[----:B0-----:R-:W-:Y:S02]  /*d740*/  F2FP.SATFINITE.E5M2.F32.PACK_AB_MERGE_C R7, RZ, R3, RZ ;  /* 0x00000003ff07723e */ /* 0x001fe400048060ff */
[----:B-1----:R-:W-:Y:S01]  /*d750*/  F2FP.SATFINITE.E5M2.F32.PACK_AB_MERGE_C R5, RZ, R0, RZ ;  /* 0x00000000ff05723e */ /* 0x002fe200048060ff */
[----:B----4-:R-:W-:Y:S01]  /*d760*/  FMUL R0, R222, UR20 ;  /* 0x00000014de007c20 */ /* 0x010fe20008400000 */
[----:B------:R-:W-:Y:S01]  /*d770*/  ISETP.LT.OR P6, PT, R35, 0xc2, !P1 ;  /* 0x000000c22300780c */ /* 0x000fe20004fc1670 */
[----:B------:R-:W4:Y:S01]  /*d780*/  LDL.LU R222, [R1+0x20] ;  /* 0x0000200001de7983 */ /* 0x000f220000300800 */
[----:B--2---:R-:W-:Y:S02]  /*d790*/  F2FP.SATFINITE.E5M2.F32.PACK_AB_MERGE_C R11, RZ, R2, RZ ;  /* 0x00000002ff0b723e */ /* 0x004fe400048060ff */
[----:B------:R-:W-:Y:S01]  /*d7a0*/  F2FP.SATFINITE.E5M2.F32.PACK_AB_MERGE_C R13, RZ, R0, RZ ;  /* 0x00000000ff0d723e */ /* 0x000fe200048060ff */
[----:B---3--:R-:W-:Y:S01]  /*d7b0*/  FMUL R0, R224, UR20 ;  /* 0x00000014e0007c20 */ /* 0x008fe20008400000 */
[----:B------:R-:W-:Y:S01]  /*d7c0*/  FMUL R2, R225, UR20 ;  /* 0x00000014e1027c20 */ /* 0x000fe20008400000 */
[----:B------:R-:W2:Y:S04]  /*d7d0*/  LDL.LU R224, [R1+0x24] ;  /* 0x0000240001e07983 */ /* 0x000ea80000300800 */
[----:B------:R-:W3:Y:S01]  /*d7e0*/  LDL.LU R225, [R1+0x28] ;  /* 0x0000280001e17983 */ /* 0x000ee20000300800 */
[----:B------:R-:W-:-:S03]  /*d7f0*/  FMUL R3, R226, UR20 ;  /* 0x00000014e2037c20 */ /* 0x000fc60008400000 */
[----:B------:R-:W3:Y:S04]  /*d800*/  LDL.LU R226, [R1+0x2c] ;  /* 0x00002c0001e27983 */ /* 0x000ee80000300800 */
[----:B------:R-:W3:Y:S04]  /*d810*/  LDL.LU R227, [R1+0x30] ;  /* 0x0000300001e37983 */ /* 0x000ee80000300800 */
[----:B------:R-:W-:Y:S01]  /*d820*/  @!P2 STG.E.U8 desc[UR16][R26.64+0xb8], R9 ;  /* 0x0000b8091a00a986 */ /* 0x000fe2000c101110 */
[----:B------:R-:W-:-:S03]  /*d830*/  ISETP.LT.OR P2, PT, R35, 0xc1, !P0 ;  /* 0x000000c12300780c */ /* 0x000fc60004741670 */
[----:B------:R0:W-:Y:S01]  /*d840*/  @!P4 STG.E.U8 desc[UR16][R26.64+0xb9], R7 ;  /* 0x0000b9071a00c986 */ /* 0x0001e2000c101110 */
[----:B------:R-:W-:-:S03]  /*d850*/  ISETP.LT.OR P4, PT, R35, 0xc2, !P0 ;  /* 0x000000c22300780c */ /* 0x000fc60004781670 */
[----:B------:R-:W-:Y:S01]  /*d860*/  @!P5 STG.E.U8 desc[UR16][R24.64+0xc0], R11 ;  /* 0x0000c00b1800d986 */ /* 0x000fe2000c101110 */
[----:B------:R-:W-:-:S03]  /*d870*/  ISETP.LT.OR P5, PT, R35, 0xc9, !P1 ;  /* 0x000000c92300780c */ /* 0x000fc60004fa1670 */
[----:B------:R1:W-:Y:S01]  /*d880*/  @!P6 STG.E.U8 desc[UR16][R24.64+0xc1], R5 ;  /* 0x0000c1051800e986 */ /* 0x0003e2000c101110 */
[----:B0-----:R-:W-:-:S03]  /*d890*/  F2FP.SATFINITE.E5M2.F32.PACK_AB_MERGE_C R7, RZ, R0, RZ ;  /* 0x00000000ff07723e */ /* 0x001fc600048060ff */
[----:B------:R-:W-:Y:S01]  /*d8a0*/  @!P2 STG.E.U8 desc[UR16][R26.64+0xc0], R13 ;  /* 0x0000c00d1a00a986 */ /* 0x000fe2000c101110 */
[C---:B------:R-:W-:Y:S02]  /*d8b0*/  ISETP.LT.OR P6, PT, R35.reuse, 0xca, !P1 ;  /* 0x000000ca2300780c */ /* 0x040fe40004fc1670 */
[----:B-1----:R-:W-:Y:S01]  /*d8c0*/  F2FP.SATFINITE.E5M2.F32.PACK_AB_MERGE_C R5, RZ, R2, RZ ;  /* 0x00000002ff05723e */ /* 0x002fe200048060ff */
[----:B------:R0:W-:Y:S01]  /*d8d0*/  @!P4 STG.E.U8 desc[UR16][R26.64+0xc1], R7 ;  /* 0x0000c1071a00c986 */ /* 0x0001e2000c101110 */
[C---:B------:R-:W-:Y:S02]  /*d8e0*/  ISETP.LT.OR P2, PT, R35.reuse, 0xc9, !P0 ;  /* 0x000000c92300780c */ /* 0x040fe40004741670 */
[C---:B------:R-:W-:Y:S01]  /*d8f0*/  ISETP.LT.OR P4, PT, R35.reuse, 0xca, !P0 ;  /* 0x000000ca2300780c */ /* 0x040fe20004781670 */
[----:B------:R1:W-:Y:S01]  /*d900*/  @!P5 STG.E.U8 desc[UR16][R24.64+0xc8], R5 ;  /* 0x0000c8051800d986 */ /* 0x0003e2000c101110 */
[----:B------:R-:W-:Y:S02]  /*d910*/  ISETP.LT.OR P5, PT, R35, 0xd1, !P1 ;  /* 0x000000d12300780c */ /* 0x000fe40004fa1670 */
[----:B------:R-:W-:-:S02]  /*d920*/  F2FP.SATFINITE.E5M2.F32.PACK_AB_MERGE_C R9, RZ, R3, RZ ;  /* 0x00000003ff09723e */ /* 0x000fc400048060ff */
[----:B------:R-:W-:-:S03]  /*d930*/  F2FP.SATFINITE.E5M2.F32.PACK_AB_MERGE_C R11, RZ, R4, RZ ;  /* 0x00000004ff0b723e */ /* 0x000fc600048060ff */
[----:B------:R1:W-:Y:S04]  /*d940*/  @!P6 STG.E.U8 desc[UR16][R24.64+0xc9], R9 ;  /* 0x0000c9091800e986 */ /* 0x0003e8000c101110 */
[----:B------:R-:W-:Y:S01]  /*d950*/  @!P2 STG.E.U8 desc[UR16][R26.64+0xc8], R11 ;  /* 0x0000c80b1a00a986 */ /* 0x000fe2000c101110 */
[----:B------:R-:W-:-:S03]  /*d960*/  FMUL R0, R220, UR20 ;  /* 0x00000014dc007c20 */ /* 0x000fc60008400000 */
[----:B------:R-:W3:Y:S02]  /*d970*/  LDL.LU R220, [R1+0x34] ;  /* 0x0000340001dc7983 */ /* 0x000ee40000300800 */
[----:B0-----:R-:W-:Y:S01]  /*d980*/  F2FP.SATFINITE.E5M2.F32.PACK_AB_MERGE_C R7, RZ, R0, RZ ;  /* 0x00000000ff07723e */ /* 0x001fe200048060ff */
[----:B------:R-:W-:Y:S02]  /*d990*/  FMUL R2, R221, UR20 ;  /* 0x00000014dd027c20 */ /* 0x000fe40008400000 */
[----:B------:R-:W3:Y:S03]  /*d9a0*/  LDL.LU R221, [R1+0x38] ;  /* 0x0000380001dd7983 */ /* 0x000ee60000300800 */
[----:B-1----:R-:W-:Y:S01]  /*d9b0*/  F2FP.SATFINITE.E5M2.F32.PACK_AB_MERGE_C R5, RZ, R2, RZ ;  /* 0x00000002ff05723e */ /* 0x002fe200048060ff */
[----:B------:R-:W-:Y:S04]  /*d9c0*/  @!P4 STG.E.U8 desc[UR16][R26.64+0xc9], R7 ;  /* 0x0000c9071a00c986 */ /* 0x000fe8000c101110 */
[----:B------:R0:W-:Y:S01]  /*d9d0*/  @!P5 STG.E.U8 desc[UR16][R24.64+0xd0], R5 ;  /* 0x0000d0051800d986 */ /* 0x0001e2000c101110 */
[----:B------:R-:W-:-:S03]  /*d9e0*/  FMUL R3, R223, UR20 ;  /* 0x00000014df037c20 */ /* 0x000fc60008400000 */
[----:B------:R-:W3:Y:S02]  /*d9f0*/  LDL.LU R223, [R1+0x3c] ;  /* 0x00003c0001df7983 */ /* 0x000ee40000300800 */
[----:B------:R-:W-:Y:S01]  /*da00*/  F2FP.SATFINITE.E5M2.F32.PACK_AB_MERGE_C R9, RZ, R3, RZ ;  /* 0x00000003ff09723e */ /* 0x000fe200048060ff */
[----:B----4-:R-:W-:Y:S02]  /*da10*/  FMUL R0, R222, UR20 ;  /* 0x00000014de007c20 */ /* 0x010fe40008400000 */
[----:B------:R-:W4:Y:S03]  /*da20*/  LDL.LU R222, [R1+0x40] ;  /* 0x0000400001de7983 */ /* 0x000f260000300800 */
[----:B------:R-:W-:Y:S01]  /*da30*/  F2FP.SATFINITE.E5M2.F32.PACK_AB_MERGE_C R13, RZ, R0, RZ ;  /* 0x00000000ff0d723e */ /* 0x000fe200048060ff */
[----:B--2---:R-:W-:Y:S02]  /*da40*/  FMUL R2, R224, UR20 ;  /* 0x00000014e0027c20 */ /* 0x004fe40008400000 */
[----:B------:R-:W2:Y:S01]  /*da50*/  LDL.LU R224, [R1+0x44] ;  /* 0x0000440001e07983 */ /* 0x000ea20000300800 */
[----:B---3--:R-:W-:-:S03]  /*da60*/  FMUL R0, R225, UR20 ;  /* 0x00000014e1007c20 */ /* 0x008fc60008400000 */
[----:B------:R-:W3:Y:S01]  /*da70*/  LDL.LU R225, [R1+0x48] ;  /* 0x0000480001e17983 */ /* 0x000ee20000300800 */
[----:B------:R-:W-:Y:S01]  /*da80*/  FMUL R3, R226, UR20 ;  /* 0x00000014e2037c20 */ /* 0x000fe20008400000 */
[----:B0-----:R-:W-:Y:S02]  /*da90*/  F2FP.SATFINITE.E5M2.F32.PACK_AB_MERGE_C R5, RZ, R0, RZ ;  /* 0x00000000ff05723e */ /* 0x001fe400048060ff */
[----:B------:R-:W3:Y:S01]  /*daa0*/  LDL.LU R226, [R1+0x4c] ;  /* 0x00004c0001e27983 */ /* 0x000ee20000300800 */
[----:B------:R-:W-:-:S03]  /*dab0*/  FMUL R0, R227, UR20 ;  /* 0x00000014e3007c20 */ /* 0x000fc60008400000 */
[----:B------:R-:W3:Y:S01]  /*dac0*/  LDL.LU R227, [R1+0x50] ;  /* 0x0000500001e37983 */ /* 0x000ee20000300800 */
[C---:B------:R-:W-:Y:S02]  /*dad0*/  ISETP.LT.OR P6, PT, R35.reuse, 0xd2, !P1 ;  /* 0x000000d22300780c */ /* 0x040fe40004fc1670 */
[C---:B------:R-:W-:Y:S01]  /*dae0*/  ISETP.LT.OR P4, PT, R35.reuse, 0xd2, !P0 ;  /* 0x000000d22300780c */ /* 0x040fe20004781670 */
[----:B------:R-:W3:Y:S01]  /*daf0*/  LDL.LU R218, [R1+0x54] ;  /* 0x0000540001da7983 */ /* 0x000ee20000300800 */
[C---:B------:R-:W-:Y:S02]  /*db00*/  ISETP.LT.OR P2, PT, R35.reuse, 0xd1, !P0 ;  /* 0x000000d12300780c */ /* 0x040fe40004741670 */
[----:B------:R-:W-:Y:S02]  /*db10*/  ISETP.LT.OR P5, PT, R35, 0xd9, !P1 ;  /* 0x000000d92300780c */ /* 0x000fe40004fa1670 */
[----:B------:R-:W-:Y:S02]  /*db20*/  F2FP.SATFINITE.E5M2.F32.PACK_AB_MERGE_C R7, RZ, R2, RZ ;  /* 0x00000002ff07723e */ /* 0x000fe400048060ff */
[----:B------:R-:W-:-:S03]  /*db30*/  F2FP.SATFINITE.E5M2.F32.PACK_AB_MERGE_C R11, RZ, R0, RZ ;  /* 0x00000000ff0b723e */ /* 0x000fc600048060ff */
[----:B------:R0:W-:Y:S01]  /*db40*/  @!P6 STG.E.U8 desc[UR16][R24.64+0xd1], R9 ;  /* 0x0000d1091800e986 */ /* 0x0001e2000c101110 */
[----:B------:R-:W-:-:S03]  /*db50*/  ISETP.LT.OR P6, PT, R35, 0xda, !P1 ;  /* 0x000000da2300780c */ /* 0x000fc60004fc1670 */
[----:B------:R-:W-:Y:S01]  /*db60*/  @!P4 STG.E.U8 desc[UR16][R26.64+0xd1], R7 ;  /* 0x0000d1071a00c986 */ /* 0x000fe2000c101110 */
[----:B------:R-:W-:-:S03]  /*db70*/  ISETP.LT.OR P4, PT, R35, 0xda, !P0 ;  /* 0x000000da2300780c */ /* 0x000fc60004781670 */
[----:B------:R-:W-:Y:S01]  /*db80*/  @!P2 STG.E.U8 desc[UR16][R26.64+0xd0], R13 ;  /* 0x0000d00d1a00a986 */ /* 0x000fe2000c101110 */
[----:B0-----:R-:W-:-:S03]  /*db90*/  F2FP.SATFINITE.E5M2.F32.PACK_AB_MERGE_C R9, RZ, R3, RZ ;  /* 0x00000003ff09723e */ /* 0x001fc600048060ff */
[----:B------:R0:W-:Y:S04]  /*dba0*/  @!P5 STG.E.U8 desc[UR16][R24.64+0xd8], R5 ;  /* 0x0000d8051800d986 */ /* 0x0001e8000c101110 */
[----:B------:R1:W-:Y:S01]  /*dbb0*/  @!P6 STG.E.U8 desc[UR16][R24.64+0xd9], R9 ;  /* 0x0000d9091800e986 */ /* 0x0003e2000c101110 */
[----:B------:R-:W-:-:S03]  /*dbc0*/  FMUL R0, R220, UR20 ;  /* 0x00000014dc007c20 */ /* 0x000fc60008400000 */
[----:B------:R-:W3:Y:S02]  /*dbd0*/  LDL.LU R220, [R1+0x58] ;  /* 0x0000580001dc7983 */ /* 0x000ee40000300800 */
[----:B0-----:R-:W-:Y:S01]  /*dbe0*/  F2FP.SATFINITE.E5M2.F32.PACK_AB_MERGE_C R5, RZ, R0, RZ ;  /* 0x00000000ff05723e */ /* 0x001fe200048060ff */
[----:B------:R-:W-:Y:S02]  /*dbf0*/  FMUL R2, R221, UR20 ;  /* 0x00000014dd027c20 */ /* 0x000fe40008400000 */
[----:B------:R-:W3:Y:S03]  /*dc00*/  LDL.LU R221, [R1+0x5c] ;  /* 0x00005c0001dd7983 */ /* 0x000ee60000300800 */
[----:B------:R-:W-:Y:S01]  /*dc10*/  F2FP.SATFINITE.E5M2.F32.PACK_AB_MERGE_C R7, RZ, R2, RZ ;  /* 0x00000002ff07723e */ /* 0x000fe200048060ff */
[----:B------:R0:W-:Y:S01]  /*dc20*/  @!P4 STG.E.U8 desc[UR16][R26.64+0xd9], R5 ;  /* 0x0000d9051a00c986 */ /* 0x0001e2000c101110 */
[----:B------:R-:W-:-:S03]  /*dc30*/  FMUL R3, R223, UR20 ;  /* 0x00000014df037c20 */ /* 0x000fc60008400000 */
[----:B------:R-:W3:Y:S02]  /*dc40*/  LDL.LU R223, [R1+0x60] ;  /* 0x0000600001df7983 */ /* 0x000ee40000300800 */
[----:B-1----:R-:W-:Y:S01]  /*dc50*/  F2FP.SATFINITE.E5M2.F32.PACK_AB_MERGE_C R9, RZ, R3, RZ ;  /* 0x00000003ff09723e */ /* 0x002fe200048060ff */
[----:B----4-:R-:W-:Y:S02]  /*dc60*/  FMUL R4, R222, UR20 ;  /* 0x00000014de047c20 */ /* 0x010fe40008400000 */
[----:B------:R-:W4:Y:S01]  /*dc70*/  LDL.LU R222, [R1+0x64] ;  /* 0x0000640001de7983 */ /* 0x000f220000300800 */
[----:B--2---:R-:W-:-:S03]  /*dc80*/  FMUL R0, R224, UR20 ;  /* 0x00000014e0007c20 */ /* 0x004fc60008400000 */
[----:B------:R-:W2:Y:S01]  /*dc90*/  LDL.LU R224, [R1+0x68] ;  /* 0x0000680001e07983 */ /* 0x000ea20000300800 */
[----:B---3--:R-:W-:Y:S01]  /*dca0*/  FMUL R2, R225, UR20 ;  /* 0x00000014e1027c20 */ /* 0x008fe20008400000 */
[----:B0-----:R-:W-:Y:S02]  /*dcb0*/  F2FP.SATFINITE.E5M2.F32.PACK_AB_MERGE_C R5, RZ, R0, RZ ;  /* 0x00000000ff05723e */ /* 0x001fe400048060ff */
[----:B------:R-:W3:Y:S01]  /*dcc0*/  LDL.LU R225, [R1+0x6c] ;  /* 0x00006c0001e17983 */ /* 0x000ee20000300800 */
[----:B------:R-:W-:-:S03]  /*dcd0*/  FMUL R3, R226, UR20 ;  /* 0x00000014e2037c20 */ /* 0x000fc60008400000 */
[----:B------:R-:W3:Y:S01]  /*dce0*/  LDL.LU R226, [R1+0x70] ;  /* 0x0000700001e27983 */ /* 0x000ee20000300800 */
[----:B------:R-:W-:-:S03]  /*dcf0*/  FMUL R0, R227, UR20 ;  /* 0x00000014e3007c20 */ /* 0x000fc60008400000 */
[----:B------:R-:W3:Y:S01]  /*dd00*/  LDL.LU R227, [R1+0x74] ;  /* 0x0000740001e37983 */ /* 0x000ee20000300800 */
[C---:B------:R-:W-:Y:S02]  /*dd10*/  ISETP.LT.OR P2, PT, R35.reuse, 0xd9, !P0 ;  /* 0x000000d92300780c */ /* 0x040fe40004741670 */
[C---:B------:R-:W-:Y:S02]  /*dd20*/  ISETP.LT.OR P5, PT, R35.reuse, 0xe1, !P1 ;  /* 0x000000e12300780c */ /* 0x040fe40004fa1670 */
[C---:B------:R-:W-:Y:S02]  /*dd30*/  ISETP.LT.OR P6, PT, R35.reuse, 0xe2, !P1 ;  /* 0x000000e22300780c */ /* 0x040fe40004fc1670 */
[----:B------:R-:W-:-:S07]  /*dd40*/  ISETP.LT.OR P4, PT, R35, 0xe2, !P0 ;  /* 0x000000e22300780c */ /* 0x000fce0004781670 */
[----:B------:R-:W-:Y:S01]  /*dd50*/  @!P2 STG.E.U8 desc[UR16][R26.64+0xd8], R11 ;  /* 0x0000d80b1a00a986 */ /* 0x000fe2000c101110 */
[----:B------:R-:W-:-:S03]  /*dd60*/  ISETP.LT.OR P2, PT, R35, 0xe1, !P0 ;  /* 0x000000e12300780c */ /* 0x000fc60004741670 */
[----:B------:R0:W-:Y:S01]  /*dd70*/  @!P5 STG.E.U8 desc[UR16][R24.64+0xe0], R7 ;  /* 0x0000e0071800d986 */ /* 0x0001e2000c101110 */
[----:B------:R-:W-:-:S03]  /*dd80*/  ISETP.LT.OR P5, PT, R35, 0xe9, !P1 ;  /* 0x000000e92300780c */ /* 0x000fc60004fa1670 */
[----:B------:R1:W-:Y:S01]  /*dd90*/  @!P6 STG.E.U8 desc[UR16][R24.64+0xe1], R9 ;  /* 0x0000e1091800e986 */ /* 0x0003e2000c101110 */
[----:B------:R-:W-:Y:S02]  /*dda0*/  ISETP.LT.OR P6, PT, R35, 0xea, !P1 ;  /* 0x000000ea2300780c */ /* 0x000fe40004fc1670 */
[----:B------:R-:W-:Y:S01]  /*ddb0*/  F2FP.SATFINITE.E5M2.F32.PACK_AB_MERGE_C R13, RZ, R4, RZ ;  /* 0x00000004ff0d723e */ /* 0x000fe200048060ff */
[----:B------:R1:W-:Y:S01]  /*ddc0*/  @!P4 STG.E.U8 desc[UR16][R26.64+0xe1], R5 ;  /* 0x0000e1051a00c986 */ /* 0x0003e2000c101110 */
[----:B0-----:R-:W-:-:S03]  /*ddd0*/  F2FP.SATFINITE.E5M2.F32.PACK_AB_MERGE_C R7, RZ, R2, RZ ;  /* 0x00000002ff07723e */ /* 0x001fc600048060ff */
[----:B------:R-:W-:Y:S01]  /*dde0*/  @!P2 STG.E.U8 desc[UR16][R26.64+0xe0], R13 ;  /* 0x0000e00d1a00a986 */ /* 0x000fe2000c101110 */
[----:B-1----:R-:W-:-:S03]  /*ddf0*/  F2FP.SATFINITE.E5M2.F32.PACK_AB_MERGE_C R9, RZ, R3, RZ ;  /* 0x00000003ff09723e */ /* 0x002fc600048060ff */
[----:B------:R0:W-:Y:S01]  /*de00*/  @!P5 STG.E.U8 desc[UR16][R24.64+0xe8], R7 ;  /* 0x0000e8071800d986 */ /* 0x0001e2000c101110 */
[C---:B------:R-:W-:Y:S02]  /*de10*/  ISETP.LT.OR P2, PT, R35.reuse, 0xe9, !P0 ;  /* 0x000000e92300780c */ /* 0x040fe40004741670 */
[C---:B------:R-:W-:Y:S01]  /*de20*/  ISETP.LT.OR P4, PT, R35.reuse, 0xea, !P0 ;  /* 0x000000ea2300780c */ /* 0x040fe20004781670 */
[----:B------:R1:W-:Y:S01]  /*de30*/  @!P6 STG.E.U8 desc[UR16][R24.64+0xe9], R9 ;  /* 0x0000e9091800e986 */ /* 0x0003e2000c101110 */
[C---:B------:R-:W-:Y:S01]  /*de40*/  ISETP.LT.OR P5, PT, R35.reuse, 0xf1, !P1 ;  /* 0x000000f12300780c */ /* 0x040fe20004fa1670 */
[----:B------:R-:W-:Y:S01]  /*de50*/  FMUL R2, R218, UR20 ;  /* 0x00000014da027c20 */ /* 0x000fe20008400000 */
[----:B------:R-:W-:Y:S02]  /*de60*/  ISETP.LT.OR P6, PT, R35, 0xf2, !P1 ;  /* 0x000000f22300780c */ /* 0x000fe40004fc1670 */
[----:B------:R-:W-:Y:S02]  /*de70*/  F2FP.SATFINITE.E5M2.F32.PACK_AB_MERGE_C R11, RZ, R0, RZ ;  /* 0x00000000ff0b723e */ /* 0x000fe400048060ff */
[----:B------:R-:W-:-:S03]  /*de80*/  F2FP.SATFINITE.E5M2.F32.PACK_AB_MERGE_C R5, RZ, R2, RZ ;  /* 0x00000002ff05723e */ /* 0x000fc600048060ff */
[----:B------:R-:W-:Y:S01]  /*de90*/  @!P2 STG.E.U8 desc[UR16][R26.64+0xe8], R11 ;  /* 0x0000e80b1a00a986 */ /* 0x000fe2000c101110 */
[----:B------:R-:W-:-:S03]  /*dea0*/  ISETP.LT.OR P2, PT, R35, 0xf1, !P0 ;  /* 0x000000f12300780c */ /* 0x000fc60004741670 */
[----:B------:R-:W-:Y:S01]  /*deb0*/  @!P4 STG.E.U8 desc[UR16][R26.64+0xe9], R5 ;  /* 0x0000e9051a00c986 */ /* 0x000fe2000c101110 */
[C---:B------:R-:W-:Y:S02]  /*dec0*/  ISETP.LT.OR P4, PT, R35.reuse, 0xf9, !P1 ;  /* 0x000000f92300780c */ /* 0x040fe40004f81670 */
[----:B------:R-:W-:Y:S01]  /*ded0*/  ISETP.LT.OR P1, PT, R35, 0xfa, !P1 ;  /* 0x000000fa2300780c */ /* 0x000fe20004f21670 */
[----:B------:R-:W-:-:S05]  /*dee0*/  FMUL R0, R220, UR20 ;  /* 0x00000014dc007c20 */ /* 0x000fca0008400000 */
[----:B0-----:R-:W-:-:S05]  /*def0*/  F2FP.SATFINITE.E5M2.F32.PACK_AB_MERGE_C R7, RZ, R0, RZ ;  /* 0x00000000ff07723e */ /* 0x001fca00048060ff */
[----:B------:R0:W-:Y:S01]  /*df00*/  @!P5 STG.E.U8 desc[UR16][R24.64+0xf0], R7 ;  /* 0x0000f0071800d986 */ /* 0x0001e2000c101110 */
[----:B------:R-:W-:-:S05]  /*df10*/  FMUL R3, R221, UR20 ;  /* 0x00000014dd037c20 */ /* 0x000fca0008400000 */
[----:B-1----:R-:W-:Y:S02]  /*df20*/  F2FP.SATFINITE.E5M2.F32.PACK_AB_MERGE_C R9, RZ, R3, RZ ;  /* 0x00000003ff09723e */ /* 0x002fe400048060ff */
[----:B------:R-:W-:-:S03]  /*df30*/  ISETP.LT.OR P5, PT, R35, 0xf2, !P0 ;  /* 0x000000f22300780c */ /* 0x000fc600047a1670 */
[----:B------:R1:W-:Y:S01]  /*df40*/  @!P6 STG.E.U8 desc[UR16][R24.64+0xf1], R9 ;  /* 0x0000f1091800e986 */ /* 0x0003e2000c101110 */
[C---:B------:R-:W-:Y:S02]  /*df50*/  ISETP.LT.OR P6, PT, R35.reuse, 0xf9, !P0 ;  /* 0x000000f92300780c */ /* 0x040fe400047c1670 */
[----:B------:R-:W-:Y:S01]  /*df60*/  ISETP.LT.OR P0, PT, R35, 0xfa, !P0 ;  /* 0x000000fa2300780c */ /* 0x000fe20004701670 */
[----:B------:R-:W-:-:S05]  /*df70*/  FMUL R0, R223, UR20 ;  /* 0x00000014df007c20 */ /* 0x000fca0008400000 */
[----:B------:R-:W-:-:S05]  /*df80*/  F2FP.SATFINITE.E5M2.F32.PACK_AB_MERGE_C R13, RZ, R0, RZ ;  /* 0x00000000ff0d723e */ /* 0x000fca00048060ff */
[----:B------:R0:W-:Y:S01]  /*df90*/  @!P2 STG.E.U8 desc[UR16][R26.64+0xf0], R13 ;  /* 0x0000f00d1a00a986 */ /* 0x0001e2000c101110 */
[----:B----4-:R-:W-:Y:S01]  /*dfa0*/  FMUL R0, R222, UR20 ;  /* 0x00000014de007c20 */ /* 0x010fe20008400000 */
[----:B--2---:R-:W-:Y:S01]  /*dfb0*/  FMUL R2, R224, UR20 ;  /* 0x00000014e0027c20 */ /* 0x004fe20008400000 */
[----:B---3--:R-:W-:-:S03]  /*dfc0*/  FMUL R3, R225, UR20 ;  /* 0x00000014e1037c20 */ /* 0x008fc60008400000 */
[----:B0-----:R-:W-:Y:S01]  /*dfd0*/  F2FP.SATFINITE.E5M2.F32.PACK_AB_MERGE_C R7, RZ, R0, RZ ;  /* 0x00000000ff07723e */ /* 0x001fe200048060ff */
[----:B------:R-:W-:Y:S01]  /*dfe0*/  FMUL R4, R226, UR20 ;  /* 0x00000014e2047c20 */ /* 0x000fe20008400000 */
[----:B------:R-:W-:Y:S01]  /*dff0*/  FMUL R5, R227, UR20 ;  /* 0x00000014e3057c20 */ /* 0x000fe20008400000 */
[----:B-1----:R-:W-:Y:S02]  /*e000*/  F2FP.SATFINITE.E5M2.F32.PACK_AB_MERGE_C R9, RZ, R2, RZ ;  /* 0x00000002ff09723e */ /* 0x002fe400048060ff */
[----:B------:R-:W-:Y:S02]  /*e010*/  F2FP.SATFINITE.E5M2.F32.PACK_AB_MERGE_C R3, RZ, R3, RZ ;  /* 0x00000003ff03723e */ /* 0x000fe400048060ff */
[----:B------:R-:W-:Y:S02]  /*e020*/  F2FP.SATFINITE.E5M2.F32.PACK_AB_MERGE_C R11, RZ, R4, RZ ;  /* 0x00000004ff0b723e */ /* 0x000fe400048060ff */
[----:B------:R-:W-:Y:S01]  /*e030*/  F2FP.SATFINITE.E5M2.F32.PACK_AB_MERGE_C R5, RZ, R5, RZ ;  /* 0x00000005ff05723e */ /* 0x000fe200048060ff */
[----:B------:R0:W-:Y:S04]  /*e040*/  @!P5 STG.E.U8 desc[UR16][R26.64+0xf1], R7 ;  /* 0x0000f1071a00d986 */ /* 0x0001e8000c101110 */
[----:B------:R0:W-:Y:S04]  /*e050*/  @!P4 STG.E.U8 desc[UR16][R24.64+0xf8], R9 ;  /* 0x0000f8091800c986 */ /* 0x0001e8000c101110 */
[----:B------:R0:W-:Y:S04]  /*e060*/  @!P1 STG.E.U8 desc[UR16][R24.64+0xf9], R3 ;  /* 0x0000f90318009986 */ /* 0x0001e8000c101110 */
[----:B------:R0:W-:Y:S04]  /*e070*/  @!P6 STG.E.U8 desc[UR16][R26.64+0xf8], R11 ;  /* 0x0000f80b1a00e986 */ /* 0x0001e8000c101110 */
[----:B------:R0:W-:Y:S02]  /*e080*/  @!P0 STG.E.U8 desc[UR16][R26.64+0xf9], R5 ;  /* 0x0000f9051a008986 */ /* 0x0001e4000c101110 */
.L_x_289:
[----:B------:R-:W-:Y:S05]  /*e090*/  BSYNC B0 ;  /* 0x0000000000007941 */ /* 0x000fea0003800000 */
.L_x_31:
[----:B0-----:R-:W2:Y:S04]  /*e0a0*/  LDL.LU R3, [R1+0x78] ;  /* 0x0000780001037983 */ /* 0x001ea80000300800 */
[----:B-----5:R-:W2:Y:S01]  /*e0b0*/  LDL.LU R2, [R1+0x7c] ;  /* 0x00007c0001027983 */ /* 0x020ea20000300800 */
[----:B------:R-:W-:Y:S01]  /*e0c0*/  ULDC UR6, c[0x0][0xc] ;  /* 0x0000030000067ab9 */ /* 0x000fe20000000800 */
[----:B------:R-:W-:Y:S01]  /*e0d0*/  ULDC UR7, c[0x0][0x10] ;  /* 0x0000040000077ab9 */ /* 0x000fe20000000800 */
[----:B------:R-:W2:Y:S01]  /*e0e0*/  LDC R5, c[0x0][0x14] ;  /* 0x00000500ff057b82 */ /* 0x000ea20000000800 */
[----:B------:R-:W-:Y:S01]  /*e0f0*/  UIMAD.WIDE.U32 UR6, UR6, UR7, URZ ;  /* 0x00000007060672a5 */ /* 0x000fe2000f8e003f */
[----:B------:R-:W-:Y:S01]  /*e100*/  PRMT R0, RZ, 0x7610, R0 ;  /* 0x00007610ff007816 */ /* 0x000fe20000000000 */
[----:B------:R-:W-:-:S04]  /*e110*/  UMOV UR22, 0xffffffff ;  /* 0xffffffff00167882 */ /* 0x000fc80000000000 */
[----:B--2---:R-:W-:-:S04]  /*e120*/  IMAD.WIDE.U32 R2, R5, UR6, R2 ;  /* 0x0000000605027c25 */ /* 0x004fc8000f8e0002 */
[----:B------:R-:W-:Y:S01]  /*e130*/  IMAD R5, R5, UR7, RZ ;  /* 0x0000000705057c24 */ /* 0x000fe2000f8e02ff */
[----:B------:R-:W-:Y:S01]  /*e140*/  ULDC.64 UR6, c[0x0][0x650] ;  /* 0x0001940000067ab9 */ /* 0x000fe20000000a00 */
[----:B------:R-:W-:Y:S01]  /*e150*/  IMAD.MOV.U32 R19, RZ, RZ, R2 ;  /* 0x000000ffff137224 */ /* 0x000fe200078e0002 */
[----:B------:R-:W-:Y:S01]  /*e160*/  ISETP.GE.U32.AND P0, PT, R2, UR6, PT ;  /* 0x0000000602007c0c */ /* 0x000fe2000bf06070 */
[----:B------:R-:W-:Y:S02]  /*e170*/  IMAD.IADD R22, R3, 0x1, R5 ;  /* 0x0000000103167824 */ /* 0x000fe400078e0205 */
[----:B------:R-:W-:-:S03]  /*e180*/  IMAD.MOV.U32 R2, RZ, RZ, -0x1 ;  /* 0xffffffffff027424 */ /* 0x000fc600078e00ff */
[----:B------:R0:W-:Y:S01]  /*e190*/  STL [R1+0x78], R22 ;  /* 0x0000781601007387 */ /* 0x0001e20000100800 */
[----:B------:R-:W-:-:S03]  /*e1a0*/  ISETP.GE.U32.AND.EX P0, PT, R22, UR7, PT, P0 ;  /* 0x0000000716007c0c */ /* 0x000fc6000bf06100 */
[----:B------:R0:W-:Y:S04]  /*e1b0*/  STL [R1+0x7c], R19 ;  /* 0x00007c1301007387 */ /* 0x0001e80000100800 */
[----:B------:R0:W-:Y:S06]  /*e1c0*/  STL [R1+0x80], R2 ;  /* 0x0000800201007387 */ /* 0x0001ec0000100800 */
[----:B------:R-:W-:Y:S05]  /*e1d0*/  @P0 BRA `(.L_x_290) ;  /* 0x00000004006c0947 */ /* 0x000fea0003800000 */
[----:B------:R-:W2:Y:S01]  /*e1e0*/  S2R R14, SR_CTAID.X ;  /* 0x00000000000e7919 */ /* 0x000ea20000002500 */
[----:B------:R-:W5:Y:S01]  /*e1f0*/  LDC.64 R8, c[0x0][0x628] ;  /* 0x00018a00ff087b82 */ /* 0x000f620000000a00 */
[----:B------:R-:W-:Y:S01]  /*e200*/  ULDC UR6, c[0x0][0x150] ;  /* 0x0000540000067ab9 */ /* 0x000fe20000000800 */
[----:B------:R-:W-:Y:S01]  /*e210*/  IMAD.MOV.U32 R6, RZ, RZ, R19 ;  /* 0x000000ffff067224 */ /* 0x000fe200078e0013 */
[----:B------:R-:W0:Y:S01]  /*e220*/  S2R R16, SR_CTAID.Y ;  /* 0x0000000000107919 */ /* 0x000e220000002600 */
[----:B------:R-:W-:-:S04]  /*e230*/  IMAD.MOV.U32 R7, RZ, RZ, R22 ;  /* 0x000000ffff077224 */ /* 0x000fc800078e0016 */
[----:B------:R-:W0:Y:S08]  /*e240*/  LDC R17, c[0x0][0x144] ;  /* 0x00005100ff117b82 */ /* 0x000e300000000800 */
[----:B------:R-:W0:Y:S08]  /*e250*/  LDC R10, c[0x0][0x630] ;  /* 0x00018c00ff0a7b82 */ /* 0x000e300000000800 */
[----:B------:R-:W0:Y:S01]  /*e260*/  LDC.64 R12, c[0x0][0x620] ;  /* 0x00018800ff0c7b82 */ /* 0x000e220000000a00 */
[----:B-----5:R-:W-:-:S04]  /*e270*/  ISETP.NE.U32.AND P0, PT, R8, RZ, PT ;  /* 0x000000ff0800720c */ /* 0x020fc80003f05070 */
[----:B------:R-:W-:Y:S02]  /*e280*/  ISETP.NE.AND.EX P0, PT, R9, RZ, PT, P0 ;  /* 0x000000ff0900720c */ /* 0x000fe40003f05300 */
[----:B--2---:R-:W-:-:S05]  /*e290*/  I2FP.F32.U32 R0, R14 ;  /* 0x0000000e00007245 */ /* 0x004fca0000201000 */
[----:B------:R-:W-:-:S04]  /*e2a0*/  FMUL R0, R0, UR6 ;  /* 0x0000000600007c20 */ /* 0x000fc80008400000 */
[----:B------:R2:W0:Y:S02]  /*e2b0*/  F2I.U32.TRUNC.NTZ R15, R0 ;  /* 0x00000000000f7305 */ /* 0x000424000020f000 */
[----:B------:R-:W-:Y:S05]  /*e2c0*/  @!P0 BRA `(.L_x_291) ;  /* 0x0000000000288947 */ /* 0x000fea0003800000 */
[----:B--2---:R-:W2:Y:S02]  /*e2d0*/  LDC R0, c[0x0][0x634] ;  /* 0x00018d00ff007b82 */ /* 0x004ea40000000800 */
[----:B--2---:R-:W-:-:S05]  /*e2e0*/  IADD3 R7, P0, R19, R0, RZ ;  /* 0x0000000013077210 */ /* 0x004fca0007f1e0ff */
[----:B------:R-:W-:-:S04]  /*e2f0*/  IMAD.X R11, RZ, RZ, R22, P0 ;  /* 0x000000ffff0b7224 */ /* 0x000fc800000e0616 */
[----:B0-----:R-:W-:-:S04]  /*e300*/  IMAD.WIDE.U32 R2, R11, R8, RZ ;  /* 0x000000080b027225 */ /* 0x001fc800078e00ff */
[----:B------:R-:W-:-:S04]  /*e310*/  IMAD.WIDE.U32 R4, P0, R7, R9, R2 ;  /* 0x0000000907047225 */ /* 0x000fc80007800002 */
[----:B------:R-:W-:-:S04]  /*e320*/  IMAD.WIDE.U32 R2, R7, R8, RZ ;  /* 0x0000000807027225 */ /* 0x000fc800078e00ff */
[----:B------:R-:W-:Y:S01]  /*e330*/  IMAD.X R7, RZ, RZ, RZ, P0 ;  /* 0x000000ffff077224 */ /* 0x000fe200000e06ff */
[----:B------:R-:W-:Y:S01]  /*e340*/  IADD3 RZ, P0, R3, R4, RZ ;  /* 0x0000000403ff7210 */ /* 0x000fe20007f1e0ff */
[----:B------:R-:W-:-:S04]  /*e350*/  IMAD.MOV.U32 R6, RZ, RZ, R5 ;  /* 0x000000ffff067224 */ /* 0x000fc800078e0005 */
[----:B------:R-:W-:-:S08]  /*e360*/  IMAD.WIDE.U32.X R6, R11, R9, R6, P0 ;  /* 0x000000090b067225 */ /* 0x000fd000000e0406 */
.L_x_291:
[-CC-:B0-----:R-:W-:Y:S01]  /*e370*/  SHF.R.U64 R24, R6, R10.reuse, R7.reuse ;  /* 0x0000000a06187219 */ /* 0x181fe20000001207 */
[----:B------:R-:W0:Y:S01]  /*e380*/  LDC.64 R20, c[0x0][0x640] ;  /* 0x00019000ff147b82 */ /* 0x000e220000000a00 */
[----:B--2---:R-:W-:Y:S01]  /*e390*/  SHF.R.U32.HI R0, RZ, R10, R7 ;  /* 0x0000000aff007219 */ /* 0x004fe20000011607 */
[----:B------:R-:W-:Y:S01]  /*e3a0*/  IMAD.MOV.U32 R2, RZ, RZ, R19 ;  /* 0x000000ffff027224 */ /* 0x000fe200078e0013 */
[----:B------:R-:W-:Y:S01]  /*e3b0*/  IADD3 R5, P0, RZ, -R24, RZ ;  /* 0x80000018ff057210 */ /* 0x000fe20007f1e0ff */
[----:B------:R-:W-:Y:S01]  /*e3c0*/  IMAD.MOV R15, RZ, RZ, -R15 ;  /* 0x000000ffff0f7224 */ /* 0x000fe200078e0a0f */
[----:B------:R-:W-:Y:S01]  /*e3d0*/  ULDC UR6, c[0x0][0x154] ;  /* 0x0000550000067ab9 */ /* 0x000fe20000000800 */
[----:B------:R-:W-:Y:S02]  /*e3e0*/  IMAD.MOV.U32 R7, RZ, RZ, 0x1 ;  /* 0x00000001ff077424 */ /* 0x000fe400078e00ff */
[----:B------:R-:W2:Y:S01]  /*e3f0*/  LDC R4, c[0x0][0x618] ;  /* 0x00018600ff047b82 */ /* 0x000ea20000000800 */
[----:B------:R-:W-:-:S02]  /*e400*/  IMAD.X R3, RZ, RZ, ~R0, P0 ;  /* 0x000000ffff037224 */ /* 0x000fc400000e0e00 */
[----:B------:R-:W-:Y:S02]  /*e410*/  IMAD R15, R17, R15, R14 ;  /* 0x0000000f110f7224 */ /* 0x000fe400078e020e */
[-C--:B------:R-:W-:Y:S02]  /*e420*/  IMAD R0, R3, R12.reuse, RZ ;  /* 0x0000000c03007224 */ /* 0x080fe400078e02ff */
[----:B------:R-:W-:Y:S01]  /*e430*/  IMAD.MOV.U32 R3, RZ, RZ, R22 ;  /* 0x000000ffff037224 */ /* 0x000fe200078e0016 */
[----:B------:R-:W5:Y:S01]  /*e440*/  LDC R6, c[0x0][0x608] ;  /* 0x00018200ff067b82 */ /* 0x000f620000000800 */
[----:B------:R-:W-:-:S04]  /*e450*/  IMAD.WIDE.U32 R2, R5, R12, R2 ;  /* 0x0000000c05027225 */ /* 0x000fc800078e0002 */
[----:B------:R-:W-:-:S03]  /*e460*/  IMAD R5, R5, R13, R0 ;  /* 0x0000000d05057224 */ /* 0x000fc600078e0200 */
[----:B------:R-:W1:Y:S01]  /*e470*/  LDC R18, c[0x0][0x658] ;  /* 0x00019600ff127b82 */ /* 0x000e620000000800 */
[----:B------:R-:W-:Y:S01]  /*e480*/  I2FP.F32.U32 R0, R16 ;  /* 0x0000001000007245 */ /* 0x000fe20000201000 */
[----:B------:R-:W-:Y:S01]  /*e490*/  IMAD.IADD R3, R3, 0x1, R5 ;  /* 0x0000000103037824 */ /* 0x000fe200078e0205 */
[----:B0-----:R-:W-:Y:S01]  /*e4a0*/  ISETP.NE.U32.AND P0, PT, R20, RZ, PT ;  /* 0x000000ff1400720c */ /* 0x001fe20003f05070 */
[----:B------:R-:W-:Y:S02]  /*e4b0*/  IMAD.MOV.U32 R5, RZ, RZ, -0x1 ;  /* 0xffffffffff057424 */ /* 0x000fe400078e00ff */
[----:B------:R-:W-:Y:S02]  /*e4c0*/  FMUL R0, R0, UR6 ;  /* 0x0000000600007c20 */ /* 0x000fe40008400000 */
[----:B------:R-:W0:Y:S01]  /*e4d0*/  LDC R13, c[0x0][0x148] ;  /* 0x00005200ff0d7b82 */ /* 0x000e220000000800 */
[----:B--2---:R-:W-:Y:S01]  /*e4e0*/  SHF.R.U64 R10, R2, R4, R3 ;  /* 0x00000004020a7219 */ /* 0x004fe20000001203 */
[----:B------:R2:W0:Y:S01]  /*e4f0*/  F2I.U32.TRUNC.NTZ R12, R0 ;  /* 0x00000000000c7305 */ /* 0x000422000020f000 */
[----:B------:R-:W-:-:S02]  /*e500*/  ISETP.NE.AND.EX P0, PT, R21, RZ, PT, P0 ;  /* 0x000000ff1500720c */ /* 0x000fc40003f05300 */
[----:B------:R-:W-:-:S03]  /*e510*/  SHF.R.U32.HI R3, RZ, R4, R3 ;  /* 0x00000004ff037219 */ /* 0x000fc60000011603 */
[----:B------:R-:W0:Y:S01]  /*e520*/  LDC R14, c[0x0][0x600] ;  /* 0x00018000ff0e7b82 */ /* 0x000e220000000800 */
[-CC-:B-----5:R-:W-:Y:S02]  /*e530*/  SHF.R.U64 R8, R10, R6.reuse, R3.reuse ;  /* 0x000000060a087219 */ /* 0x1a0fe40000001203 */
[----:B------:R-:W-:-:S05]  /*e540*/  SHF.R.U32.HI R3, RZ, R6, R3 ;  /* 0x00000006ff037219 */ /* 0x000fca0000011603 */
[----:B------:R-:W0:Y:S01]  /*e550*/  LDC R19, c[0x0][0x648] ;  /* 0x00019200ff137b82 */ /* 0x000e220000000800 */
[-CC-:B-1----:R-:W-:Y:S02]  /*e560*/  SHF.R.U64 R11, R8, R18.reuse, R3.reuse ;  /* 0x00000012080b7219 */ /* 0x182fe40000001203 */
[-C--:B------:R-:W-:Y:S02]  /*e570*/  SHF.L.U32 R5, R5, R18.reuse, RZ ;  /* 0x0000001205057219 */ /* 0x080fe400000006ff */
[-C--:B------:R-:W-:Y:S01]  /*e580*/  SHF.R.U32.HI R3, RZ, R18.reuse, R3 ;  /* 0x00000012ff037219 */ /* 0x080fe20000011603 */
[----:B------:R-:W-:Y:S01]  /*e590*/  IMAD.MOV.U32 R2, RZ, RZ, R11 ;  /* 0x000000ffff027224 */ /* 0x000fe200078e000b */
[----:B------:R-:W-:Y:S01]  /*e5a0*/  SHF.L.U32 R34, R7, R18, RZ ;  /* 0x0000001207227219 */ /* 0x000fe200000006ff */
[----:B------:R-:W1:Y:S01]  /*e5b0*/  LDC R22, c[0x0][0x638] ;  /* 0x00018e00ff167b82 */ /* 0x000e620000000800 */
[----:B------:R-:W-:-:S07]  /*e5c0*/  LOP3.LUT R17, RZ, R5, RZ, 0x33, !PT ;  /* 0x00000005ff117212 */ /* 0x000fce00078e33ff */
[----:B------:R-:W0:Y:S01]  /*e5d0*/  LDC R23, c[0x0][0x610] ;  /* 0x00018400ff177b82 */ /* 0x000e220000000800 */
[----:B--2---:R-:W-:Y:S05]  /*e5e0*/  @!P0 BRA `(.L_x_292) ;  /* 0x0000000000288947 */ /* 0x004fea0003800000 */
[----:B------:R-:W2:Y:S02]  /*e5f0*/  LDC R0, c[0x0][0x64c] ;  /* 0x00019300ff007b82 */ /* 0x000ea40000000800 */
[----:B--2---:R-:W-:-:S05]  /*e600*/  IADD3 R7, P0, R11, R0, RZ ;  /* 0x000000000b077210 */ /* 0x004fca0007f1e0ff */
        /* <DEDUP_REMOVED lines=8> */
.L_x_292:
[----:B0-----:R-:W-:Y:S01]  /*e690*/  SHF.R.U64 R0, R2, R19, R3 ;  /* 0x0000001302007219 */ /* 0x001fe20000001203 */
[----:B------:R-:W-:Y:S01]  /*e6a0*/  VIADD R3, R14, 0xffffffff ;  /* 0xffffffff0e037836 */ /* 0x000fe20000000000 */
[----:B------:R-:W-:Y:S01]  /*e6b0*/  LOP3.LUT R5, R8, R17, RZ, 0xc0, !PT ;  /* 0x0000001108057212 */ /* 0x000fe200078ec0ff */
[----:B------:R-:W-:Y:S01]  /*e6c0*/  IMAD.MOV R12, RZ, RZ, -R12 ;  /* 0x000000ffff0c7224 */ /* 0x000fe200078e0a0c */
[----:B------:R-:W-:Y:S01]  /*e6d0*/  R2UR UR22, R24 ;  /* 0x00000000181672ca */ /* 0x000fe200000e0000 */
[----:B------:R-:W-:Y:S01]  /*e6e0*/  IMAD.MOV R2, RZ, RZ, -R0 ;  /* 0x000000ffff027224 */ /* 0x000fe200078e0a00 */
[----:B------:R-:W-:Y:S01]  /*e6f0*/  LOP3.LUT R3, R10, R3, RZ, 0xc0, !PT ;  /* 0x000000030a037212 */ /* 0x000fe200078ec0ff */
[----:B------:R-:W-:Y:S02]  /*e700*/  IMAD R34, R34, R0, R5 ;  /* 0x0000000022227224 */ /* 0x000fe400078e0205 */
[----:B------:R-:W-:Y:S02]  /*e710*/  @P3 IMAD R15, R13, R12, R16 ;  /* 0x0000000c0d0f3224 */ /* 0x000fe400078e0210 */
[----:B-1----:R-:W-:-:S02]  /*e720*/  IMAD R0, R2, R22, R11 ;  /* 0x0000001602007224 */ /* 0x002fc400078e020b */
[----:B------:R-:W-:Y:S02]  /*e730*/  IMAD R34, R34, R23, R15 ;  /* 0x0000001722227224 */ /* 0x000fe400078e020f */
[----:B------:R-:W-:Y:S02]  /*e740*/  IMAD R3, R0, R14, R3 ;  /* 0x0000000e00037224 */ /* 0x000fe400078e0203 */
[----:B------:R-:W-:-:S03]  /*e750*/  IMAD.MOV.U32 R0, RZ, RZ, 0x1 ;  /* 0x00000001ff007424 */ /* 0x000fc600078e00ff */
[----:B------:R-:W-:Y:S02]  /*e760*/  SEL R2, R3, R34, !P3 ;  /* 0x0000002203027207 */ /* 0x000fe40005800000 */
[----:B------:R-:W-:-:S03]  /*e770*/  SEL R34, R34, R3, !P3 ;  /* 0x0000000322227207 */ /* 0x000fc60005800000 */
[----:B------:R2:W-:Y:S04]  /*e780*/  STL [R1+0x80], R2 ;  /* 0x0000800201007387 */ /* 0x0005e80000100800 */
.L_x_290:
[----:B------:R-:W-:Y:S01]  /*e790*/  UIADD3 UR5, UR12, UR5, URZ ;  /* 0x000000050c057290 */ /* 0x000fe2000fffe03f */
[----:B------:R0:W-:Y:S01]  /*e7a0*/  STL [R1+0x84], R34 ;  /* 0x0000842201007387 */ /* 0x0001e20000100800 */
[----:B------:R-:W-:Y:S02]  /*e7b0*/  LOP3.LUT P0, RZ, R0, 0xff, RZ, 0xc0, !PT ;  /* 0x000000ff00ff7812 */ /* 0x000fe4000780c0ff */
[----:B------:R-:W-:Y:S02]  /*e7c0*/  USHF.R.U32.HI UR6, URZ, 0x2, UR5 ;  /* 0x000000023f067899 */ /* 0x000fe40008011605 */
[----:B------:R-:W-:Y:S02]  /*e7d0*/  UISETP.GT.U32.AND UP1, UPT, UR5, 0x3, UPT ;  /* 0x000000030500788c */ /* 0x000fe4000bf24070 */
[----:B------:R-:W-:Y:S02]  /*e7e0*/  ULOP3.LUT UR6, UR6, 0x1, URZ, 0xc0, !UPT ;  /* 0x0000000106067892 */ /* 0x000fe4000f8ec03f */
[----:B------:R-:W-:-:S02]  /*e7f0*/  UISETP.LT.U32.AND UP1, UPT, UR12, 0x4, UP1 ;  /* 0x000000040c00788c */ /* 0x000fc40008f21070 */
[----:B------:R-:W-:Y:S02]  /*e800*/  UISETP.NE.U32.AND UP0, UPT, UR6, 0x1, UPT ;  /* 0x000000010600788c */ /* 0x000fe4000bf05070 */
[----:B------:R-:W-:Y:S02]  /*e810*/  USEL UR7, URZ, 0x1, !UP1 ;  /* 0x000000013f077887 */ /* 0x000fe4000c800000 */
[----:B------:R-:W-:Y:S02]  /*e820*/  UISETP.GT.U32.AND UP0, UPT, UR12, 0x3, !UP0 ;  /* 0x000000030c00788c */ /* 0x000fe4000c704070 */
[----:B------:R-:W-:Y:S02]  /*e830*/  ULOP3.LUT UR5, UR5, 0x3, URZ, 0xc0, !UPT ;  /* 0x0000000305057892 */ /* 0x000fe4000f8ec03f */
[----:B------:R-:W-:-:S04]  /*e840*/  USEL UR6, URZ, 0x1, !UP0 ;  /* 0x000000013f067887 */ /* 0x000fc8000c000000 */
[----:B------:R-:W-:Y:S01]  /*e850*/  ULOP3.LUT UR4, UR6, UR4, UR7, 0x96, !UPT ;  /* 0x0000000406047292 */ /* 0x000fe2000f8e9607 */
[----:B0-----:R-:W-:Y:S11]  /*e860*/  @P0 BRA `(.L_x_293) ;  /* 0xffffff2400ec0947 */ /* 0x001ff6000383ffff */
[----:B------:R-:W-:Y:S05]  /*e870*/  EXIT ;  /* 0x000000000000794d */ /* 0x000fea0003800000 */
.L_x_3:
[----:B------:R-:W2:Y:S01]  /*e880*/  LDL R16, [R1+0x7c] ;  /* 0x00007c0001107983 */ /* 0x000ea20000100800 */
[----:B------:R-:W-:-:S03]  /*e890*/  ULDC.64 UR4, c[0x0][0x650] ;  /* 0x0001940000047ab9 */ /* 0x000fc60000000a00 */
[----:B------:R-:W3:Y:S01]  /*e8a0*/  LDL R17, [R1+0x78] ;  /* 0x0000780001117983 */ /* 0x000ee20000100800 */
[----:B------:R-:W-:Y:S01]  /*e8b0*/  PRMT R4, RZ, 0x7610, R4 ;  /* 0x00007610ff047816 */ /* 0x000fe20000000004 */
[----:B------:R-:W-:Y:S02]  /*e8c0*/  IMAD.MOV.U32 R5, RZ, RZ, -0x1 ;  /* 0xffffffffff057424 */ /* 0x000fe400078e00ff */
[----:B------:R-:W-:Y:S02]  /*e8d0*/  IMAD.MOV.U32 R6, RZ, RZ, -0x1 ;  /* 0xffffffffff067424 */ /* 0x000fe400078e00ff */
[----:B------:R-:W-:Y:S01]  /*e8e0*/  IMAD.MOV.U32 R11, RZ, RZ, -0x1 ;  /* 0xffffffffff0b7424 */ /* 0x000fe200078e00ff */
[----:B--2---:R-:W-:-:S04]  /*e8f0*/  ISETP.GE.U32.AND P0, PT, R16, UR4, PT ;  /* 0x0000000410007c0c */ /* 0x004fc8000bf06070 */
[----:B---3--:R-:W-:-:S13]  /*e900*/  ISETP.GE.U32.AND.EX P0, PT, R17, UR5, PT, P0 ;  /* 0x0000000511007c0c */ /* 0x008fda000bf06100 */
[----:B------:R-:W-:Y:S05]  /*e910*/  @P0 BRA `(.L_x_294) ;  /* 0x00000004005c0947 */ /* 0x000fea0003800000 */
        /* <DEDUP_REMOVED lines=18> */
.L_x_295:
[-CC-:B------:R-:W-:Y:S01]  /*ea40*/  SHF.R.U64 R11, R8, R12.reuse, R9.reuse ;  /* 0x0000000c080b7219 */ /* 0x180fe20000001209 */
[----:B------:R-:W0:Y:S01]  /*ea50*/  LDC.64 R20, c[0x0][0x640] ;  /* 0x00019000ff147b82 */ /* 0x000e220000000a00 */
[----:B------:R-:W-:Y:S01]  /*ea60*/  SHF.R.U32.HI R3, RZ, R12, R9 ;  /* 0x0000000cff037219 */ /* 0x000fe20000011609 */
[----:B------:R-:W-:Y:S01]  /*ea70*/  ULDC UR4, c[0x0][0x150] ;  /* 0x0000540000047ab9 */ /* 0x000fe20000000800 */
[----:B------:R-:W-:Y:S01]  /*ea80*/  IADD3 R7, P0, RZ, -R11, RZ ;  /* 0x8000000bff077210 */ /* 0x000fe20007f1e0ff */
[----:B------:R-:W-:Y:S01]  /*ea90*/  IMAD.MOV.U32 R4, RZ, RZ, R16 ;  /* 0x000000ffff047224 */ /* 0x000fe200078e0010 */
[----:B------:R-:W-:Y:S01]  /*eaa0*/  I2FP.F32.U32 R6, R2 ;  /* 0x0000000200067245 */ /* 0x000fe20000201000 */
[----:B------:R-:W-:Y:S02]  /*eab0*/  IMAD.MOV.U32 R5, RZ, RZ, R17 ;  /* 0x000000ffff057224 */ /* 0x000fe400078e0011 */
[----:B------:R-:W1:Y:S01]  /*eac0*/  LDC R10, c[0x0][0x618] ;  /* 0x00018600ff0a7b82 */ /* 0x000e620000000800 */
[----:B------:R-:W-:-:S02]  /*ead0*/  IMAD.X R3, RZ, RZ, ~R3, P0 ;  /* 0x000000ffff037224 */ /* 0x000fc400000e0e03 */
[----:B------:R-:W-:Y:S01]  /*eae0*/  FMUL R9, R6, UR4 ;  /* 0x0000000406097c20 */ /* 0x000fe20008400000 */
[----:B------:R-:W-:Y:S01]  /*eaf0*/  IMAD.WIDE.U32 R4, R7, R14, R4 ;  /* 0x0000000e07047225 */ /* 0x000fe200078e0004 */
[----:B------:R-:W-:-:S03]  /*eb00*/  ULDC UR4, c[0x0][0x154] ;  /* 0x0000550000047ab9 */ /* 0x000fc60000000800 */
[----:B------:R-:W-:Y:S01]  /*eb10*/  IMAD R6, R3, R14, RZ ;  /* 0x0000000e03067224 */ /* 0x000fe200078e02ff */
[----:B------:R-:W2:Y:S01]  /*eb20*/  LDC R13, c[0x0][0x144] ;  /* 0x00005100ff0d7b82 */ /* 0x000ea20000000800 */
[----:B------:R-:W3:Y:S02]  /*eb30*/  F2I.U32.TRUNC.NTZ R9, R9 ;  /* 0x0000000900097305 */ /* 0x000ee4000020f000 */
[----:B------:R-:W-:Y:S02]  /*eb40*/  IMAD R3, R7, R15, R6 ;  /* 0x0000000f07037224 */ /* 0x000fe400078e0206 */
[----:B------:R-:W-:Y:S02]  /*eb50*/  IMAD.MOV.U32 R6, RZ, RZ, -0x1 ;  /* 0xffffffffff067424 */ /* 0x000fe400078e00ff */
[----:B------:R-:W-:Y:S01]  /*eb60*/  IMAD.IADD R3, R5, 0x1, R3 ;  /* 0x0000000105037824 */ /* 0x000fe200078e0203 */
[----:B------:R-:W4:Y:S01]  /*eb70*/  LDC R12, c[0x0][0x608] ;  /* 0x00018200ff0c7b82 */ /* 0x000f220000000800 */
[----:B------:R-:W-:-:S02]  /*eb80*/  I2FP.F32.U32 R5, R0 ;  /* 0x0000000000057245 */ /* 0x000fc40000201000 */
[----:B0-----:R-:W-:-:S03]  /*eb90*/  ISETP.NE.U32.AND P0, PT, R20, RZ, PT ;  /* 0x000000ff1400720c */ /* 0x001fc60003f05070 */
[----:B------:R-:W-:Y:S01]  /*eba0*/  FMUL R5, R5, UR4 ;  /* 0x0000000405057c20 */ /* 0x000fe20008400000 */
[----:B------:R-:W-:Y:S01]  /*ebb0*/  ISETP.NE.AND.EX P0, PT, R21, RZ, PT, P0 ;  /* 0x000000ff1500720c */ /* 0x000fe20003f05300 */
[----:B------:R-:W0:Y:S01]  /*ebc0*/  LDC R7, c[0x0][0x658] ;  /* 0x00019600ff077b82 */ /* 0x000e220000000800 */
[-C--:B-1----:R-:W-:Y:S01]  /*ebd0*/  SHF.R.U64 R8, R4, R10.reuse, R3 ;  /* 0x0000000a04087219 */ /* 0x082fe20000001203 */
[----:B---3--:R-:W-:Y:S01]  /*ebe0*/  IMAD.MOV R4, RZ, RZ, -R9 ;  /* 0x000000ffff047224 */ /* 0x008fe200078e0a09 */
[----:B------:R-:W-:Y:S02]  /*ebf0*/  SHF.R.U32.HI R3, RZ, R10, R3 ;  /* 0x0000000aff037219 */ /* 0x000fe40000011603 */
[----:B------:R1:W3:Y:S03]  /*ec00*/  F2I.U32.TRUNC.NTZ R10, R5 ;  /* 0x00000005000a7305 */ /* 0x0002e6000020f000 */
[----:B------:R-:W1:Y:S01]  /*ec10*/  LDC R17, c[0x0][0x148] ;  /* 0x00005200ff117b82 */ /* 0x000e620000000800 */
[----:B--2---:R-:W-:-:S02]  /*ec20*/  IMAD R19, R13, R4, R2 ;  /* 0x000000040d137224 */ /* 0x004fc400078e0202 */
[----:B------:R-:W-:-:S05]  /*ec30*/  IMAD.MOV.U32 R4, RZ, RZ, 0x1 ;  /* 0x00000001ff047424 */ /* 0x000fca00078e00ff */
[----:B------:R-:W2:Y:S01]  /*ec40*/  LDC R14, c[0x0][0x600] ;  /* 0x00018000ff0e7b82 */ /* 0x000ea20000000800 */
[-CC-:B----4-:R-:W-:Y:S02]  /*ec50*/  SHF.R.U64 R13, R8, R12.reuse, R3.reuse ;  /* 0x0000000c080d7219 */ /* 0x190fe40000001203 */
[----:B------:R-:W-:-:S05]  /*ec60*/  SHF.R.U32.HI R2, RZ, R12, R3 ;  /* 0x0000000cff027219 */ /* 0x000fca0000011603 */
[----:B------:R-:W4:Y:S01]  /*ec70*/  LDC R16, c[0x0][0x648] ;  /* 0x00019200ff107b82 */ /* 0x000f220000000800 */
[-CC-:B0-----:R-:W-:Y:S02]  /*ec80*/  SHF.R.U64 R15, R13, R7.reuse, R2.reuse ;  /* 0x000000070d0f7219 */ /* 0x181fe40000001202 */
[-C--:B------:R-:W-:Y:S02]  /*ec90*/  SHF.L.U32 R6, R6, R7.reuse, RZ ;  /* 0x0000000706067219 */ /* 0x080fe400000006ff */
[-C--:B------:R-:W-:Y:S01]  /*eca0*/  SHF.R.U32.HI R3, RZ, R7.reuse, R2 ;  /* 0x00000007ff037219 */ /* 0x080fe20000011602 */
[----:B------:R-:W-:Y:S01]  /*ecb0*/  IMAD.MOV.U32 R2, RZ, RZ, R15 ;  /* 0x000000ffff027224 */ /* 0x000fe200078e000f */
[----:B------:R-:W-:Y:S01]  /*ecc0*/  SHF.L.U32 R12, R4, R7, RZ ;  /* 0x00000007040c7219 */ /* 0x000fe200000006ff */
[----:B------:R-:W0:Y:S01]  /*ecd0*/  LDC R18, c[0x0][0x638] ;  /* 0x00018e00ff127b82 */ /* 0x000e220000000800 */
[----:B------:R-:W-:-:S07]  /*ece0*/  LOP3.LUT R22, RZ, R6, RZ, 0x33, !PT ;  /* 0x00000006ff167212 */ /* 0x000fce00078e33ff */
        /* <DEDUP_REMOVED lines=12> */
.L_x_296:
[----:B----4-:R-:W-:Y:S01]  /*edb0*/  SHF.R.U64 R3, R2, R16, R3 ;  /* 0x0000001002037219 */ /* 0x010fe20000001203 */
[----:B--2---:R-:W-:Y:S01]  /*edc0*/  VIADD R5, R14, 0xffffffff ;  /* 0xffffffff0e057836 */ /* 0x004fe20000000000 */
[----:B------:R-:W-:Y:S01]  /*edd0*/  LOP3.LUT R2, R13, R22, RZ, 0xc0, !PT ;  /* 0x000000160d027212 */ /* 0x000fe200078ec0ff */
[----:B------:R-:W-:Y:S02]  /*ede0*/  IMAD.MOV R10, RZ, RZ, -R10 ;  /* 0x000000ffff0a7224 */ /* 0x000fe400078e0a0a */
[----:B------:R-:W-:Y:S02]  /*edf0*/  IMAD.MOV R4, RZ, RZ, -R3 ;  /* 0x000000ffff047224 */ /* 0x000fe400078e0a03 */
[----:B------:R-:W-:Y:S01]  /*ee00*/  IMAD R2, R12, R3, R2 ;  /* 0x000000030c027224 */ /* 0x000fe200078e0202 */
[----:B------:R-:W-:Y:S01]  /*ee10*/  LOP3.LUT R3, R8, R5, RZ, 0xc0, !PT ;  /* 0x0000000508037212 */ /* 0x000fe200078ec0ff */
[----:B------:R-:W-:Y:S02]  /*ee20*/  @P3 IMAD R19, R17, R10, R0 ;  /* 0x0000000a11133224 */ /* 0x000fe400078e0200 */
[----:B0-----:R-:W-:-:S02]  /*ee30*/  IMAD R0, R4, R18, R15 ;  /* 0x0000001204007224 */ /* 0x001fc400078e020f */
[----:B------:R-:W-:Y:S02]  /*ee40*/  IMAD R5, R2, R23, R19 ;  /* 0x0000001702057224 */ /* 0x000fe400078e0213 */
[----:B------:R-:W-:Y:S02]  /*ee50*/  IMAD R0, R0, R14, R3 ;  /* 0x0000000e00007224 */ /* 0x000fe400078e0203 */
[----:B------:R-:W-:-:S03]  /*ee60*/  IMAD.MOV.U32 R4, RZ, RZ, 0x1 ;  /* 0x00000001ff047424 */ /* 0x000fc600078e00ff */
[----:B------:R-:W-:Y:S02]  /*ee70*/  SEL R6, R0, R5, !P3 ;  /* 0x0000000500067207 */ /* 0x000fe40005800000 */
[----:B------:R-:W-:-:S07]  /*ee80*/  SEL R5, R5, R0, !P3 ;  /* 0x0000000005057207 */ /* 0x000fce0005800000 */
.L_x_294:
[----:B------:R-:W-:-:S08]  /*ee90*/  NOP ;  /* 0x0000000000007918 */ /* 0x000fd00000000000 */
[----:B------:R-:W0:-:S00]  /*eea0*/  USETMAXREG.DEALLOC.CTAPOOL 0x28 ;  /* 0x00000028000079c8 */ /* 0x000e0000080e0500 */
[----:B------:R-:W-:-:S13]  /*eeb0*/  ISETP.NE.AND P0, PT, RZ, UR8, PT ;  /* 0x00000008ff007c0c */ /* 0x000fda000bf05270 */
[----:B------:R-:W-:Y:S05]  /*eec0*/  @P0 EXIT ;  /* 0x000000000000094d */ /* 0x000fea0003800000 */
[----:B0-----:R-:W-:Y:S01]  /*eed0*/  LOP3.LUT P0, RZ, R4, 0xff, RZ, 0xc0, !PT ;  /* 0x000000ff04ff7812 */ /* 0x001fe2000780c0ff */
[----:B------:R-:W-:Y:S02]  /*eee0*/  IMAD.MOV.U32 R0, RZ, RZ, 0x1 ;  /* 0x00000001ff007424 */ /* 0x000fe400078e00ff */
[----:B------:R-:W-:-:S10]  /*eef0*/  IMAD.MOV.U32 R8, RZ, RZ, RZ ;  /* 0x000000ffff087224 */ /* 0x000fd400078e00ff */
[----:B------:R-:W-:Y:S05]  /*ef00*/  @!P0 BRA `(.L_x_297) ;  /* 0x0000000c00548947 */ /* 0x000fea0003800000 */
[----:B------:R-:W0:Y:S01]  /*ef10*/  S2R R2, SR_TID.X ;  /* 0x0000000000027919 */ /* 0x000e220000002100 */
[----:B------:R-:W-:Y:S01]  /*ef20*/  ULDC UR4, c[0x0][0x28c] ;  /* 0x0000a30000047ab9 */ /* 0x000fe20000000800 */
[----:B------:R-:W-:Y:S01]  /*ef30*/  ULDC UR6, c[0x0][0x658] ;  /* 0x0001960000067ab9 */ /* 0x000fe20000000800 */
[----:B------:R-:W-:Y:S01]  /*ef40*/  UIADD3 UR10, UR4, 0x3f, URZ ;  /* 0x0000003f040a7890 */ /* 0x000fe2000fffe03f */
[----:B------:R-:W-:Y:S01]  /*ef50*/  BSSY B0, `(.L_x_297) ;  /* 0x00000d0000007945 */ /* 0x000fe20003800000 */
[----:B------:R-:W-:Y:S01]  /*ef60*/  UMOV UR7, 0xffffffff ;  /* 0xffffffff00077882 */ /* 0x000fe20000000000 */
[----:B------:R-:W-:Y:S01]  /*ef70*/  ULDC UR5, c[0x0][0x600] ;  /* 0x0001800000057ab9 */ /* 0x000fe20000000800 */
[----:B------:R-:W-:Y:S01]  /*ef80*/  UMOV UR9, 0x1 ;  /* 0x0000000100097882 */ /* 0x000fe20000000000 */
[----:B------:R-:W-:Y:S01]  /*ef90*/  USHF.L.U32 UR7, UR7, UR6, URZ ;  /* 0x0000000607077299 */ /* 0x000fe2000800063f */
[----:B------:R-:W-:Y:S01]  /*efa0*/  IMAD.MOV.U32 R9, RZ, RZ, 0x1 ;  /* 0x00000001ff097424 */ /* 0x000fe200078e00ff */
[----:B------:R-:W-:Y:S01]  /*efb0*/  UIADD3 UR4, UR5, -0x1, URZ ;  /* 0xffffffff05047890 */ /* 0x000fe2000fffe03f */
[----:B------:R-:W-:Y:S01]  /*efc0*/  IMAD.MOV.U32 R0, RZ, RZ, 0x1 ;  /* 0x00000001ff007424 */ /* 0x000fe200078e00ff */
[----:B------:R-:W-:Y:S01]  /*efd0*/  USHF.R.S32.HI UR11, URZ, 0x1f, UR10 ;  /* 0x0000001f3f0b7899 */ /* 0x000fe2000801140a */
[----:B------:R-:W-:Y:S01]  /*efe0*/  IMAD.MOV.U32 R8, RZ, RZ, RZ ;  /* 0x000000ffff087224 */ /* 0x000fe200078e00ff */
[----:B------:R-:W-:Y:S01]  /*eff0*/  ULDC UR8, c[0x0][0xc] ;  /* 0x0000030000087ab9 */ /* 0x000fe20000000800 */
[----:B------:R-:W-:-:S02]  /*f000*/  USHF.L.U32 UR5, UR9, UR6, URZ ;  /* 0x0000000609057299 */ /* 0x000fc4000800063f */
[----:B------:R-:W-:Y:S01]  /*f010*/  ULEA.HI UR11, UR11, UR10, URZ, 0x6 ;  /* 0x0000000a0b0b7291 */ /* 0x000fe2000f8f303f */
[----:B------:R-:W-:Y:S01]  /*f020*/  ULDC UR9, c[0x0][0x10] ;  /* 0x0000040000097ab9 */ /* 0x000fe20000000800 */
[----:B------:R-:W-:Y:S02]  /*f030*/  ULOP3.LUT UR6, URZ, UR7, URZ, 0x33, !UPT ;  /* 0x000000073f067292 */ /* 0x000fe4000f8e333f */
[----:B------:R-:W-:Y:S01]  /*f040*/  UIMAD.WIDE.U32 UR8, UR8, UR9, URZ ;  /* 0x00000009080872a5 */ /* 0x000fe2000f8e003f */
[----:B------:R-:W-:Y:S01]  /*f050*/  ULDC UR7, c[0x0][0x14] ;  /* 0x0000050000077ab9 */ /* 0x000fe20000000800 */
[----:B------:R-:W-:Y:S02]  /*f060*/  USHF.R.S32.HI UR20, URZ, 0x6, UR11 ;  /* 0x000000063f147899 */ /* 0x000fe4000801140b */
[----:B------:R-:W-:Y:S02]  /*f070*/  UIMAD.WIDE.U32 UR22, UR8, UR7, URZ ;  /* 0x00000007081672a5 */ /* 0x000fe4000f8e003f */
[----:B------:R-:W-:-:S02]  /*f080*/  UIMAD UR18, UR9, UR7, URZ ;  /* 0x00000007091272a4 */ /* 0x000fc4000f8e023f */
[----:B------:R-:W-:Y:S01]  /*f090*/  ULOP3.LUT UR26, UR13, 0x2, URZ, 0xfc, !UPT ;  /* 0x000000020d1a7892 */ /* 0x000fe2000f8efc3f */
[C---:B0-----:R-:W-:Y:S01]  /*f0a0*/  LOP3.LUT P4, RZ, R2.reuse, 0x7f, RZ, 0xc0, !PT ;  /* 0x0000007f02ff7812 */ /* 0x041fe2000788c0ff */
[----:B------:R-:W-:Y:S01]  /*f0b0*/  UIADD3 UR18, UR23, UR18, URZ ;  /* 0x0000001217127290 */ /* 0x000fe2000fffe03f */
[----:B------:R-:W-:Y:S01]  /*f0c0*/  LOP3.LUT P0, RZ, R2, 0x1f, RZ, 0xc0, !PT ;  /* 0x0000001f02ff7812 */ /* 0x000fe2000780c0ff */
[----:B------:R-:W-:Y:S01]  /*f0d0*/  UIADD3 UR27, UR20, 0x1, URZ ;  /* 0x00000001141b7890 */ /* 0x000fe2000fffe03f */
[----:B------:R-:W-:Y:S02]  /*f0e0*/  ULDC.64 UR24, c[0x0][0x198] ;  /* 0x0000660000187ab9 */ /* 0x000fe40000000a00 */
[----:B------:R-:W-:-:S13]  /*f0f0*/  PLOP3.LUT P0, PT, P0, P4, PT, 0x8a, 0x0 ;  /* 0x000000000000781c */ /* 0x000fda0000709172 */
.L_x_309:
[----:B------:R-:W-:-:S03]  /*f100*/  UMOV UR7, 0xffffffff ;  /* 0xffffffff00077882 */ /* 0x000fc60000000000 */
[----:B------:R-:W-:Y:S05]  /*f110*/  BRA.DIV UR7, `(.L_x_298) ;  /* 0x0000000e07cc7947 */ /* 0x000fea000b800000 */
[----:B------:R-:W-:-:S13]  /*f120*/  ELECT P1, URZ, PT ;  /* 0x00000000003f782f */ /* 0x000fda0003820000 */
.L_x_320:
[----:B------:R-:W0:Y:S01]  /*f130*/  LDC R2, c[0x0][0x28c] ;  /* 0x0000a300ff027b82 */ /* 0x000e220000000800 */
[----:B------:R-:W-:Y:S01]  /*f140*/  BSSY B1, `(.L_x_299) ;  /* 0x0000038000017945 */ /* 0x000fe20003800000 */
[----:B0-----:R-:W-:-:S13]  /*f150*/  ISETP.LT.OR P1, PT, R2, 0x1, !P1 ;  /* 0x000000010200780c */ /* 0x001fda0004f21670 */
[----:B------:R-:W-:Y:S05]  /*f160*/  @P1 BRA `(.L_x_300) ;  /* 0x0000000000d41947 */ /* 0x000fea0003800000 */
[----:B------:R-:W-:Y:S02]  /*f170*/  IMAD.SHL.U32 R6, R6, 0x100, RZ ;  /* 0x0000010006067824 */ /* 0x000fe400078e00ff */
[----:B------:R-:W-:Y:S02]  /*f180*/  IMAD.SHL.U32 R7, R5, 0x80, RZ ;  /* 0x0000008005077824 */ /* 0x000fe400078e00ff */
[----:B------:R-:W-:Y:S02]  /*f190*/  IMAD.MOV.U32 R12, RZ, RZ, RZ ;  /* 0x000000ffff0c7224 */ /* 0x000fe400078e00ff */
[----:B------:R-:W-:Y:S02]  /*f1a0*/  IMAD.U32 R14, RZ, RZ, UR27 ;  /* 0x0000001bff0e7e24 */ /* 0x000fe4000f8e00ff */
[----:B------:R-:W-:Y:S02]  /*f1b0*/  IMAD.MOV.U32 R2, RZ, RZ, R0 ;  /* 0x000000ffff027224 */ /* 0x000fe400078e0000 */
[----:B------:R-:W-:-:S07]  /*f1c0*/  IMAD.MOV.U32 R3, RZ, RZ, R8 ;  /* 0x000000ffff037224 */ /* 0x000fce00078e0008 */
.L_x_304:
[----:B------:R-:W0:Y:S01]  /*f1d0*/  S2R R5, SR_CgaCtaId ;  /* 0x0000000000057919 */ /* 0x000e220000008800 */
[----:B------:R-:W-:-:S04]  /*f1e0*/  MOV R4, 0x400 ;  /* 0x0000040000047802 */ /* 0x000fc80000000f00 */
[----:B0-----:R-:W-:Y:S02]  /*f1f0*/  LEA R10, R5, R4, 0x18 ;  /* 0x00000004050a7211 */ /* 0x001fe400078ec0ff */
[----:B------:R-:W-:Y:S01]  /*f200*/  SHF.L.U32 R4, R2, 0x1f, RZ ;  /* 0x0000001f02047819 */ /* 0x000fe200000006ff */
[----:B------:R-:W0:Y:S02]  /*f210*/  @!P4 LDC R5, c[0x0][0x500] ;  /* 0x00014000ff05cb82 */ /* 0x000e240000000800 */
[----:B------:R-:W-:-:S04]  /*f220*/  IMAD R13, R3, 0x8, R10 ;  /* 0x00000008030d7824 */ /* 0x000fc800078e020a */
[----:B------:R-:W1:Y:S02]  /*f230*/  SYNCS.PHASECHK.TRANS64.TRYWAIT P1, [R13+URZ+0x20], R4 ;  /* 0x000020040d0075a7 */ /* 0x000e64000802017f */
[----:B-1----:R-:W-:Y:S05]  /*f240*/  @!P1 BRA `(.L_x_301) ;  /* 0x0000000c00a09947 */ /* 0x002fea0003800000 */
.L_x_321:
[----:B------:R-:W-:Y:S01]  /*f250*/  UPRMT UR7, UR26, 0x9910, URZ ;  /* 0x000099101a077896 */ /* 0x000fe2000800003f */
[----:B0-----:R0:W-:Y:S03]  /*f260*/  @!P4 SYNCS.ARRIVE.TRANS64 RZ, [R13+URZ], R5 ;  /* 0x000000050dffc9a7 */ /* 0x0011e6000800003f */
[----:B------:R-:W-:-:S06]  /*f270*/  UISETP.NE.AND UP0, UPT, UR7, 0x2, UPT ;  /* 0x000000020700788c */ /* 0x000fcc000bf05270 */
[----:B------:R-:W-:-:S13]  /*f280*/  PLOP3.LUT P1, PT, PT, PT, UP0, 0x80, 0x0 ;  /* 0x000000000000781c */ /* 0x000fda0003f2f008 */
[----:B0-----:R-:W-:Y:S05]  /*f290*/  @P1 BRA `(.L_x_302) ;  /* 0x0000000000041947 */ /* 0x001fea0003800000 */
[----:B------:R-:W-:Y:S01]  /*f2a0*/  BPT.TRAP 0x1 ;  /* 0x000000040000795c */ /* 0x000fe20000300000 */
.L_x_302:
[----:B------:R-:W-:Y:S05]  /*f2b0*/  @P0 BRA `(.L_x_303) ;  /* 0x0000000000040947 */ /* 0x000fea0003800000 */
[----:B------:R-:W-:Y:S01]  /*f2c0*/  BPT.TRAP 0x1 ;  /* 0x000000040000795c */ /* 0x000fe20000300000 */
.L_x_303:
[--C-:B-1----:R-:W-:Y:S01]  /*f2d0*/  IMAD R4, R3, 0x2000, R10.reuse ;  /* 0x0000200003047824 */ /* 0x102fe200078e020a */
[----:B------:R-:W-:Y:S01]  /*f2e0*/  R2UR UR9, R13 ;  /* 0x000000000d0972ca */ /* 0x000fe200000e0000 */
[----:B------:R-:W-:Y:S01]  /*f2f0*/  IMAD R10, R3, 0x4000, R10 ;  /* 0x00004000030a7824 */ /* 0x000fe200078e020a */
[----:B------:R-:W-:Y:S01]  /*f300*/  UIADD3 UR14, UP0, UR24, 0xf0, URZ ;  /* 0x000000f0180e7890 */ /* 0x000fe2000ff1e03f */
[----:B------:R-:W-:Y:S01]  /*f310*/  VIADD R14, R14, 0xffffffff ;  /* 0xffffffff0e0e7836 */ /* 0x000fe20000000000 */
[----:B------:R-:W-:Y:S01]  /*f320*/  R2UR UR7, R4 ;  /* 0x00000000040772ca */ /* 0x000fe200000e0000 */
[----:B------:R-:W-:Y:S01]  /*f330*/  UIADD3 UR28, UP1, UR24, 0x1f0, URZ ;  /* 0x000001f0181c7890 */ /* 0x000fe2000ff3e03f */
[----:B------:R-:W-:Y:S01]  /*f340*/  R2UR UR8, R10 ;  /* 0x000000000a0872ca */ /* 0x000fe200000e0000 */
[----:B------:R-:W-:Y:S01]  /*f350*/  UIADD3.X UR15, URZ, UR25, URZ, UP0, !UPT ;  /* 0x000000193f0f7290 */ /* 0x000fe200087fe43f */
[----:B------:R-:W-:Y:S01]  /*f360*/  R2UR UR11, R7 ;  /* 0x00000000070b72ca */ /* 0x000fe200000e0000 */
[----:B------:R-:W-:Y:S01]  /*f370*/  VIADD R3, R3, 0x1 ;  /* 0x0000000103037836 */ /* 0x000fe20000000000 */
[----:B------:R-:W-:Y:S01]  /*f380*/  R2UR UR10, R12 ;  /* 0x000000000c0a72ca */ /* 0x000fe200000e0000 */
[----:B------:R-:W-:Y:S01]  /*f390*/  UIADD3.X UR29, URZ, UR25, URZ, UP1, !UPT ;  /* 0x000000193f1d7290 */ /* 0x000fe20008ffe43f */
[----:B------:R-:W-:Y:S01]  /*f3a0*/  R2UR UR12, R11 ;  /* 0x000000000b0c72ca */ /* 0x000fe200000e0000 */
[----:B------:R-:W-:Y:S01]  /*f3b0*/  UMOV UR16, 0x0 ;  /* 0x0000000000107882 */ /* 0x000fe20000000000 */
[----:B------:R-:W-:Y:S01]  /*f3c0*/  R2UR UR21, R6 ;  /* 0x00000000061572ca */ /* 0x000fe200000e0000 */
[----:B------:R-:W-:Y:S01]  /*f3d0*/  UMOV UR17, 0x10000000 ;  /* 0x1000000000117882 */ /* 0x000fe20000000000 */
[----:B------:R-:W-:Y:S01]  /*f3e0*/  ISETP.GT.AND P2, PT, R14, 0x1, PT ;  /* 0x000000010e00780c */ /* 0x000fe20003f44270 */
[----:B------:R-:W-:Y:S01]  /*f3f0*/  UIADD3 UR7, UR7, 0x100, URZ ;  /* 0x0000010007077890 */ /* 0x000fe2000fffe03f */
[----:B------:R-:W-:Y:S01]  /*f400*/  ISETP.NE.AND P1, PT, R3, 0x4, PT ;  /* 0x000000040300780c */ /* 0x000fe20003f25270 */
[----:B------:R-:W-:Y:S01]  /*f410*/  UIADD3 UR19, UR8, 0x8100, URZ ;  /* 0x0000810008137890 */ /* 0x000fe2000fffe03f */
[----:B------:R-:W-:-:S02]  /*f420*/  VIADD R12, R12, 0x40 ;  /* 0x000000400c0c7836 */ /* 0x000fc40000000000 */
[----:B------:R-:W-:Y:S02]  /*f430*/  SEL R5, RZ, 0x1, P1 ;  /* 0x00000001ff057807 */ /* 0x000fe40000800000 */
[----:B------:R-:W-:Y:S01]  /*f440*/  UMOV UR8, UR7 ;  /* 0x0000000700087c82 */ /* 0x000fe20008000000 */
[----:B------:R-:W-:Y:S01]  /*f450*/  SEL R3, R3, RZ, P1 ;  /* 0x000000ff03037207 */ /* 0x000fe20000800000 */
[----:B------:R0:W-:Y:S01]  /*f460*/  UTMALDG.3D [UR8], [UR14], desc[UR16] ;  /* 0x000010080e0075b4 */ /* 0x0001e20008011000 */
[----:B------:R-:W-:Y:S01]  /*f470*/  LOP3.LUT R2, R2, R5, RZ, 0x3c, !PT ;  /* 0x0000000502027212 */ /* 0x000fe200078e3cff */
[----:B0-----:R-:W-:Y:S01]  /*f480*/  UMOV UR8, UR19 ;  /* 0x0000001300087c82 */ /* 0x001fe20008000000 */
[----:B------:R-:W-:Y:S02]  /*f490*/  UMOV UR11, UR21 ;  /* 0x00000015000b7c82 */ /* 0x000fe40008000000 */
[----:B------:R0:W-:Y:S02]  /*f4a0*/  UTMALDG.3D [UR8], [UR28], desc[UR16] ;  /* 0x000010081c0075b4 */ /* 0x0001e40008011000 */
[----:B0-----:R-:W-:Y:S05]  /*f4b0*/  @P2 BRA `(.L_x_304) ;  /* 0xfffffffc00442947 */ /* 0x001fea000383ffff */
.L_x_300:
[----:B------:R-:W-:Y:S05]  /*f4c0*/  BSYNC B1 ;  /* 0x0000000000017941 */ /* 0x000fea0003800000 */
.L_x_299:
[----:B------:R-:W2:Y:S01]  /*f4d0*/  LDL.LU R15, [R1+0x78] ;  /* 0x00007800010f7983 */ /* 0x000ea20000300800 */
[----:B------:R-:W-:Y:S01]  /*f4e0*/  LOP3.LUT P5, RZ, R9, 0xff, RZ, 0xc0, !PT ;  /* 0x000000ff09ff7812 */ /* 0x000fe200078ac0ff */
[----:B------:R-:W-:Y:S01]  /*f4f0*/  VIADD R8, R8, UR20 ;  /* 0x0000001408087c36 */ /* 0x000fe20008000000 */
[----:B------:R-:W-:Y:S01]  /*f500*/  ULDC.64 UR8, c[0x0][0x650] ;  /* 0x0001940000087ab9 */ /* 0x000fe20000000a00 */
[----:B------:R-:W3:Y:S01]  /*f510*/  LDL.LU R13, [R1+0x7c] ;  /* 0x00007c00010d7983 */ /* 0x000ee20000300800 */
[----:B------:R-:W-:Y:S01]  /*f520*/  IMAD.U32 R5, RZ, RZ, UR20 ;  /* 0x00000014ff057e24 */ /* 0x000fe2000f8e00ff */
[----:B------:R-:W-:Y:S01]  /*f530*/  BSSY B1, `(.L_x_305) ;  /* 0x000006f000017945 */ /* 0x000fe20003800000 */
[----:B------:R-:W-:Y:S01]  /*f540*/  ISETP.GT.U32.AND P1, PT, R8, 0x3, PT ;  /* 0x000000030800780c */ /* 0x000fe20003f24070 */
[----:B------:R-:W-:Y:S01]  /*f550*/  IMAD.MOV.U32 R6, RZ, RZ, -0x1 ;  /* 0xffffffffff067424 */ /* 0x000fe200078e00ff */
[----:B------:R-:W-:Y:S01]  /*f560*/  SHF.R.U32.HI R2, RZ, 0x2, R8 ;  /* 0x00000002ff027819 */ /* 0x000fe20000011608 */
[----:B------:R-:W-:Y:S01]  /*f570*/  IMAD.MOV.U32 R11, RZ, RZ, -0x1 ;  /* 0xffffffffff0b7424 */ /* 0x000fe200078e00ff */
[----:B------:R-:W-:Y:S01]  /*f580*/  ISETP.LT.U32.AND P1, PT, R5, 0x4, P1 ;  /* 0x000000040500780c */ /* 0x000fe20000f21070 */
[----:B------:R-:W-:Y:S01]  /*f590*/  IMAD.MOV.U32 R5, RZ, RZ, -0x1 ;  /* 0xffffffffff057424 */ /* 0x000fe200078e00ff */
[----:B------:R-:W-:Y:S01]  /*f5a0*/  LOP3.LUT R2, R2, 0x1, RZ, 0xc0, !PT ;  /* 0x0000000102027812 */ /* 0x000fe200078ec0ff */
[----:B------:R-:W0:Y:S01]  /*f5b0*/  @P5 S2R R4, SR_CgaCtaId ;  /* 0x0000000000045919 */ /* 0x000e220000008800 */
[----:B------:R-:W-:-:S02]  /*f5c0*/  @P5 MOV R3, 0x400 ;  /* 0x0000040000035802 */ /* 0x000fc40000000f00 */
[----:B------:R-:W-:Y:S01]  /*f5d0*/  ISETP.NE.U32.AND P2, PT, R2, 0x1, PT ;  /* 0x000000010200780c */ /* 0x000fe20003f45070 */
[----:B------:R-:W-:Y:S01]  /*f5e0*/  IMAD.U32 R2, RZ, RZ, UR20 ;  /* 0x00000014ff027e24 */ /* 0x000fe2000f8e00ff */
[----:B------:R-:W-:Y:S02]  /*f5f0*/  LOP3.LUT R8, R8, 0x3, RZ, 0xc0, !PT ;  /* 0x0000000308087812 */ /* 0x000fe400078ec0ff */
[----:B------:R-:W-:Y:S02]  /*f600*/  PRMT R9, RZ, 0x7610, R9 ;  /* 0x00007610ff097816 */ /* 0x000fe40000000009 */
[----:B------:R-:W-:-:S04]  /*f610*/  ISETP.GT.U32.AND P2, PT, R2, 0x3, !P2 ;  /* 0x000000030200780c */ /* 0x000fc80005744070 */
[----:B------:R-:W-:Y:S02]  /*f620*/  SEL R2, RZ, 0x1, !P2 ;  /* 0x00000001ff027807 */ /* 0x000fe40005000000 */
[----:B0-----:R-:W-:-:S04]  /*f630*/  @P5 LEA R3, R4, R3, 0x18 ;  /* 0x0000000304035211 */ /* 0x001fc800078ec0ff */
[----:B------:R0:W-:Y:S02]  /*f640*/  @P5 SYNCS.ARRIVE.TRANS64.A1T0 RZ, [R3+URZ+0x58], RZ ;  /* 0x000058ff03ff59a7 */ /* 0x0001e4000810003f */
[----:B0-----:R-:W-:-:S04]  /*f650*/  SEL R3, RZ, 0x1, !P1 ;  /* 0x00000001ff037807 */ /* 0x001fc80004800000 */
[----:B------:R-:W-:Y:S02]  /*f660*/  LOP3.LUT R0, R2, R0, R3, 0x96, !PT ;  /* 0x0000000002007212 */ /* 0x000fe400078e9603 */
[----:B------:R-:W-:Y:S02]  /*f670*/  PRMT R2, RZ, 0x7610, R2 ;  /* 0x00007610ff027816 */ /* 0x000fe40000000002 */
[----:B---3--:R-:W-:-:S04]  /*f680*/  IADD3 R13, P5, R13, UR22, RZ ;  /* 0x000000160d0d7c10 */ /* 0x008fc8000ffbe0ff */
[----:B--2---:R-:W-:Y:S01]  /*f690*/  IADD3.X R15, R15, UR18, RZ, P5, !PT ;  /* 0x000000120f0f7c10 */ /* 0x004fe2000affe4ff */
[----:B------:R0:W-:Y:S01]  /*f6a0*/  STL [R1+0x7c], R13 ;  /* 0x00007c0d01007387 */ /* 0x0001e20000100800 */
[----:B------:R-:W-:-:S03]  /*f6b0*/  ISETP.GE.U32.AND P5, PT, R13, UR8, PT ;  /* 0x000000080d007c0c */ /* 0x000fc6000bfa6070 */
[----:B------:R0:W-:Y:S01]  /*f6c0*/  STL [R1+0x78], R15 ;  /* 0x0000780f01007387 */ /* 0x0001e20000100800 */
[----:B------:R-:W-:-:S13]  /*f6d0*/  ISETP.GE.U32.AND.EX P1, PT, R15, UR9, PT, P5 ;  /* 0x000000090f007c0c */ /* 0x000fda000bf26150 */
[----:B0-----:R-:W-:Y:S05]  /*f6e0*/  @P1 BRA `(.L_x_306) ;  /* 0x00000004004c1947 */ /* 0x001fea0003800000 */
[----:B------:R-:W-:Y:S01]  /*f6f0*/  ULDC.64 UR8, c[0x0][0x628] ;  /* 0x00018a0000087ab9 */ /* 0x000fe20000000a00 */
[----:B------:R-:W0:Y:S01]  /*f700*/  S2R R12, SR_CTAID.X ;  /* 0x00000000000c7919 */ /* 0x000e220000002500 */
[----:B------:R-:W-:Y:S01]  /*f710*/  ISETP.NE.U32.AND P1, PT, RZ, UR8, PT ;  /* 0x00000008ff007c0c */ /* 0x000fe2000bf25070 */
[----:B------:R-:W-:Y:S01]  /*f720*/  ULDC UR10, c[0x0][0x630] ;  /* 0x00018c00000a7ab9 */ /* 0x000fe20000000800 */
[----:B------:R-:W-:Y:S01]  /*f730*/  IMAD.MOV.U32 R2, RZ, RZ, R13 ;  /* 0x000000ffff027224 */ /* 0x000fe200078e000d */
[----:B------:R-:W1:Y:S01]  /*f740*/  S2R R10, SR_CTAID.Y ;  /* 0x00000000000a7919 */ /* 0x000e620000002600 */
[----:B------:R-:W-:Y:S01]  /*f750*/  ISETP.NE.AND.EX P1, PT, RZ, UR9, PT, P1 ;  /* 0x00000009ff007c0c */ /* 0x000fe2000bf25310 */
[----:B------:R-:W-:-:S12]  /*f760*/  IMAD.MOV.U32 R3, RZ, RZ, R15 ;  /* 0x000000ffff037224 */ /* 0x000fd800078e000f */
[----:B------:R-:W-:Y:S05]  /*f770*/  @!P1 BRA `(.L_x_307) ;  /* 0x0000000000289947 */ /* 0x000fea0003800000 */
[----:B------:R-:W-:Y:S02]  /*f780*/  ULDC UR7, c[0x0][0x634] ;  /* 0x00018d0000077ab9 */ /* 0x000fe40000000800 */
[----:B------:R-:W-:-:S05]  /*f790*/  IADD3 R7, P1, R13, UR7, RZ ;  /* 0x000000070d077c10 */ /* 0x000fca000ff3e0ff */
[----:B------:R-:W-:-:S04]  /*f7a0*/  IMAD.X R11, RZ, RZ, R15, P1 ;  /* 0x000000ffff0b7224 */ /* 0x000fc800008e060f */
[----:B------:R-:W-:-:S04]  /*f7b0*/  IMAD.WIDE.U32 R4, R11, UR8, RZ ;  /* 0x000000080b047c25 */ /* 0x000fc8000f8e00ff */
[----:B------:R-:W-:-:S04]  /*f7c0*/  IMAD.WIDE.U32 R4, P1, R7, UR9, R4 ;  /* 0x0000000907047c25 */ /* 0x000fc8000f820004 */
[----:B------:R-:W-:-:S04]  /*f7d0*/  IMAD.WIDE.U32 R6, R7, UR8, RZ ;  /* 0x0000000807067c25 */ /* 0x000fc8000f8e00ff */
[----:B------:R-:W-:Y:S01]  /*f7e0*/  IMAD.X R3, RZ, RZ, RZ, P1 ;  /* 0x000000ffff037224 */ /* 0x000fe200008e06ff */
[----:B------:R-:W-:Y:S01]  /*f7f0*/  IADD3 RZ, P1, R7, R4, RZ ;  /* 0x0000000407ff7210 */ /* 0x000fe20007f3e0ff */
[----:B------:R-:W-:-:S04]  /*f800*/  IMAD.MOV.U32 R2, RZ, RZ, R5 ;  /* 0x000000ffff027224 */ /* 0x000fc800078e0005 */
[----:B------:R-:W-:-:S08]  /*f810*/  IMAD.WIDE.U32.X R2, R11, UR9, R2, P1 ;  /* 0x000000090b027c25 */ /* 0x000fd000088e0402 */
.L_x_307:
[--C-:B------:R-:W-:Y:S01]  /*f820*/  SHF.R.U64 R11, R2, UR10, R3.reuse ;  /* 0x0000000a020b7c19 */ /* 0x100fe20008001203 */
[----:B------:R-:W-:Y:S01]  /*f830*/  ULDC.64 UR8, c[0x0][0x620] ;  /* 0x0001880000087ab9 */ /* 0x000fe20000000a00 */
[----:B------:R-:W-:Y:S01]  /*f840*/  SHF.R.U32.HI R2, RZ, UR10, R3 ;  /* 0x0000000aff027c19 */ /* 0x000fe20008011603 */
[----:B------:R-:W-:Y:S01]  /*f850*/  IMAD.MOV.U32 R3, RZ, RZ, R15 ;  /* 0x000000ffff037224 */ /* 0x000fe200078e000f */
[----:B------:R-:W-:Y:S01]  /*f860*/  IADD3 R5, P1, RZ, -R11, RZ ;  /* 0x8000000bff057210 */ /* 0x000fe20007f3e0ff */
[----:B------:R-:W-:Y:S01]  /*f870*/  ULDC UR7, c[0x0][0x150] ;  /* 0x0000540000077ab9 */ /* 0x000fe20000000800 */
[----:B0-----:R-:W-:Y:S01]  /*f880*/  I2FP.F32.U32 R6, R12 ;  /* 0x0000000c00067245 */ /* 0x001fe20000201000 */
[----:B------:R-:W0:Y:S01]  /*f890*/  LDC R7, c[0x0][0x144] ;  /* 0x00005100ff077b82 */ /* 0x000e220000000800 */
[----:B------:R-:W-:Y:S01]  /*f8a0*/  ULDC.64 UR10, c[0x0][0x640] ;  /* 0x00019000000a7ab9 */ /* 0x000fe20000000a00 */
[----:B------:R-:W-:Y:S01]  /*f8b0*/  IMAD.X R2, RZ, RZ, ~R2, P1 ;  /* 0x000000ffff027224 */ /* 0x000fe200008e0e02 */
[----:B------:R-:W-:Y:S01]  /*f8c0*/  ISETP.NE.U32.AND P1, PT, RZ, UR10, PT ;  /* 0x0000000aff007c0c */ /* 0x000fe2000bf25070 */
[----:B------:R-:W-:Y:S01]  /*f8d0*/  FMUL R6, R6, UR7 ;  /* 0x0000000706067c20 */ /* 0x000fe20008400000 */
[----:B------:R-:W-:Y:S01]  /*f8e0*/  ULDC UR7, c[0x0][0x618] ;  /* 0x0001860000077ab9 */ /* 0x000fe20000000800 */
[----:B------:R-:W-:Y:S01]  /*f8f0*/  IMAD R4, R2, UR8, RZ ;  /* 0x0000000802047c24 */ /* 0x000fe2000f8e02ff */
[----:B------:R-:W-:Y:S01]  /*f900*/  ISETP.NE.AND.EX P1, PT, RZ, UR11, PT, P1 ;  /* 0x0000000bff007c0c */ /* 0x000fe2000bf25310 */
[----:B------:R-:W-:Y:S01]  /*f910*/  IMAD.MOV.U32 R2, RZ, RZ, R13 ;  /* 0x000000ffff027224 */ /* 0x000fe200078e000d */
[----:B------:R-:W2:Y:S01]  /*f920*/  LDC R15, c[0x0][0x148] ;  /* 0x00005200ff0f7b82 */ /* 0x000ea20000000800 */
[----:B------:R-:W3:Y:S02]  /*f930*/  F2I.U32.TRUNC.NTZ R6, R6 ;  /* 0x0000000600067305 */ /* 0x000ee4000020f000 */
[----:B------:R-:W-:Y:S01]  /*f940*/  IMAD.WIDE.U32 R2, R5, UR8, R2 ;  /* 0x0000000805027c25 */ /* 0x000fe2000f8e0002 */
[----:B------:R-:W-:-:S03]  /*f950*/  ULDC UR8, c[0x0][0x154] ;  /* 0x0000550000087ab9 */ /* 0x000fc60000000800 */
[----:B------:R-:W-:Y:S01]  /*f960*/  IMAD R5, R5, UR9, R4 ;  /* 0x0000000905057c24 */ /* 0x000fe2000f8e0204 */
[----:B------:R-:W-:-:S03]  /*f970*/  ULDC UR9, c[0x0][0x608] ;  /* 0x0001820000097ab9 */ /* 0x000fc60000000800 */
[----:B------:R-:W-:-:S05]  /*f980*/  IMAD.IADD R3, R3, 0x1, R5 ;  /* 0x0000000103037824 */ /* 0x000fca00078e0205 */
[----:B------:R-:W-:Y:S01]  /*f990*/  SHF.R.U64 R13, R2, UR7, R3 ;  /* 0x00000007020d7c19 */ /* 0x000fe20008001203 */
[----:B---3--:R-:W-:Y:S01]  /*f9a0*/  IMAD.MOV R6, RZ, RZ, -R6 ;  /* 0x000000ffff067224 */ /* 0x008fe200078e0a06 */
[----:B-1----:R-:W-:-:S03]  /*f9b0*/  I2FP.F32.U32 R2, R10 ;  /* 0x0000000a00027245 */ /* 0x002fc60000201000 */
[----:B0-----:R-:W-:Y:S02]  /*f9c0*/  IMAD R19, R7, R6, R12 ;  /* 0x0000000607137224 */ /* 0x001fe400078e020c */
[----:B------:R-:W-:Y:S01]  /*f9d0*/  FMUL R4, R2, UR8 ;  /* 0x0000000802047c20 */ /* 0x000fe20008400000 */
[----:B------:R-:W-:Y:S01]  /*f9e0*/  SHF.R.U32.HI R2, RZ, UR7, R3 ;  /* 0x00000007ff027c19 */ /* 0x000fe20008011603 */
[----:B------:R-:W-:Y:S02]  /*f9f0*/  ULDC UR7, c[0x0][0x658] ;  /* 0x0001960000077ab9 */ /* 0x000fe40000000800 */
[----:B------:R0:W1:Y:S01]  /*fa00*/  F2I.U32.TRUNC.NTZ R18, R4 ;  /* 0x0000000400127305 */ /* 0x000062000020f000 */
[--C-:B------:R-:W-:Y:S02]  /*fa10*/  SHF.R.U64 R16, R13, UR9, R2.reuse ;  /* 0x000000090d107c19 */ /* 0x100fe40008001202 */
[----:B------:R-:W-:-:S04]  /*fa20*/  SHF.R.U32.HI R3, RZ, UR9, R2 ;  /* 0x00000009ff037c19 */ /* 0x000fc80008011602 */
[--C-:B------:R-:W-:Y:S02]  /*fa30*/  SHF.R.U64 R14, R16, UR7, R3.reuse ;  /* 0x00000007100e7c19 */ /* 0x100fe40008001203 */
[----:B------:R-:W-:-:S03]  /*fa40*/  SHF.R.U32.HI R3, RZ, UR7, R3 ;  /* 0x00000007ff037c19 */ /* 0x000fc60008011603 */
[----:B------:R-:W-:Y:S01]  /*fa50*/  IMAD.MOV.U32 R2, RZ, RZ, R14 ;  /* 0x000000ffff027224 */ /* 0x000fe200078e000e */
[----:B0-2---:R-:W-:Y:S06]  /*fa60*/  @!P1 BRA `(.L_x_308) ;  /* 0x0000000000289947 */ /* 0x005fec0003800000 */
        /* <DEDUP_REMOVED lines=10> */
.L_x_308:
[----:B------:R-:W-:Y:S01]  /*fb10*/  ULDC UR7, c[0x0][0x648] ;  /* 0x0001920000077ab9 */ /* 0x000fe20000000800 */
[----:B-1----:R-:W-:Y:S01]  /*fb20*/  IMAD.MOV R18, RZ, RZ, -R18 ;  /* 0x000000ffff127224 */ /* 0x002fe200078e0a12 */
[----:B------:R-:W-:Y:S01]  /*fb30*/  SHF.R.U64 R3, R2, UR7, R3 ;  /* 0x0000000702037c19 */ /* 0x000fe20008001203 */
[----:B------:R-:W-:Y:S01]  /*fb40*/  ULDC UR7, c[0x0][0x638] ;  /* 0x00018e0000077ab9 */ /* 0x000fe20000000800 */
[----:B------:R-:W-:Y:S01]  /*fb50*/  LOP3.LUT R2, R16, UR6, RZ, 0xc0, !PT ;  /* 0x0000000610027c12 */ /* 0x000fe2000f8ec0ff */
[----:B------:R-:W-:Y:S01]  /*fb60*/  @P3 IMAD R19, R15, R18, R10 ;  /* 0x000000120f133224 */ /* 0x000fe200078e020a */
[----:B------:R-:W-:Y:S01]  /*fb70*/  LOP3.LUT R13, R13, UR4, RZ, 0xc0, !PT ;  /* 0x000000040d0d7c12 */ /* 0x000fe2000f8ec0ff */
[----:B------:R-:W-:Y:S01]  /*fb80*/  IMAD.MOV R5, RZ, RZ, -R3 ;  /* 0x000000ffff057224 */ /* 0x000fe200078e0a03 */
[----:B------:R-:W-:Y:S01]  /*fb90*/  ULDC UR8, c[0x0][0x610] ;  /* 0x0001840000087ab9 */ /* 0x000fe20000000800 */
[----:B------:R-:W-:Y:S02]  /*fba0*/  IMAD R2, R3, UR5, R2 ;  /* 0x0000000503027c24 */ /* 0x000fe4000f8e0202 */
[----:B------:R-:W-:Y:S01]  /*fbb0*/  IMAD R14, R5, UR7, R14 ;  /* 0x00000007050e7c24 */ /* 0x000fe2000f8e020e */
[----:B------:R-:W-:Y:S01]  /*fbc0*/  ULDC UR7, c[0x0][0x600] ;  /* 0x0001800000077ab9 */ /* 0x000fe20000000800 */
[----:B------:R-:W-:-:S02]  /*fbd0*/  IMAD R5, R2, UR8, R19 ;  /* 0x0000000802057c24 */ /* 0x000fc4000f8e0213 */
[----:B------:R-:W-:Y:S02]  /*fbe0*/  IMAD R14, R14, UR7, R13 ;  /* 0x000000070e0e7c24 */ /* 0x000fe4000f8e020d */
[----:B------:R-:W-:-:S03]  /*fbf0*/  IMAD.MOV.U32 R2, RZ, RZ, 0x1 ;  /* 0x00000001ff027424 */ /* 0x000fc600078e00ff */
[----:B------:R-:W-:Y:S02]  /*fc00*/  SEL R6, R14, R5, !P3 ;  /* 0x000000050e067207 */ /* 0x000fe40005800000 */
[----:B------:R-:W-:-:S07]  /*fc10*/  SEL R5, R5, R14, !P3 ;  /* 0x0000000e05057207 */ /* 0x000fce0005800000 */
.L_x_306:
[----:B------:R-:W-:Y:S05]  /*fc20*/  BSYNC B1 ;  /* 0x0000000000017941 */ /* 0x000fea0003800000 */
.L_x_305:
[----:B------:R-:W-:-:S13]  /*fc30*/  LOP3.LUT P1, RZ, R2, 0xff, RZ, 0xc0, !PT ;  /* 0x000000ff02ff7812 */ /* 0x000fda000782c0ff */
[----:B------:R-:W-:Y:S05]  /*fc40*/  @P1 BRA `(.L_x_309) ;  /* 0xfffffff4002c1947 */ /* 0x000fea000383ffff */
[----:B------:R-:W-:Y:S05]  /*fc50*/  BSYNC B0 ;  /* 0x0000000000007941 */ /* 0x000fea0003800000 */
.L_x_297:
[----:B------:R-:W-:-:S03]  /*fc60*/  UMOV UR7, 0xffffffff ;  /* 0xffffffff00077882 */ /* 0x000fc60000000000 */
[----:B------:R-:W-:Y:S05]  /*fc70*/  BRA.DIV UR7, `(.L_x_310) ;  /* 0x0000000607287947 */ /* 0x000fea000b800000 */
[----:B------:R-:W-:-:S13]  /*fc80*/  ELECT P0, URZ, PT ;  /* 0x00000000003f782f */ /* 0x000fda0003800000 */
.L_x_324:
[----:B------:R-:W-:Y:S04]  /*fc90*/  BSSY B0, `(.L_x_311) ;  /* 0x000002c000007945 */ /* 0x000fe80003800000 */
[----:B------:R-:W-:Y:S05]  /*fca0*/  @!P0 BRA `(.L_x_312) ;  /* 0x0000000000a88947 */ /* 0x000fea0003800000 */
[----:B------:R-:W-:-:S04]  /*fcb0*/  ULOP3.LUT UR7, UR13, 0x2, URZ, 0xfc, !UPT ;  /* 0x000000020d077892 */ /* 0x000fc8000f8efc3f */
[----:B------:R-:W-:-:S06]  /*fcc0*/  UISETP.NE.AND UP0, UPT, UR7, 0x3, UPT ;  /* 0x000000030700788c */ /* 0x000fcc000bf05270 */
[----:B------:R-:W-:-:S13]  /*fcd0*/  PLOP3.LUT P0, PT, PT, PT, UP0, 0x80, 0x0 ;  /* 0x000000000000781c */ /* 0x000fda0003f0f008 */
[----:B------:R-:W-:Y:S05]  /*fce0*/  @!P0 BRA `(.L_x_313) ;  /* 0x0000000000048947 */ /* 0x000fea0003800000 */
[----:B------:R-:W-:Y:S01]  /*fcf0*/  BPT.TRAP 0x1 ;  /* 0x000000040000795c */ /* 0x000fe20000300000 */
.L_x_313:
[----:B------:R-:W0:Y:S01]  /*fd00*/  S2R R3, SR_CgaCtaId ;  /* 0x0000000000037919 */ /* 0x000e220000008800 */
[----:B------:R-:W-:-:S04]  /*fd10*/  MOV R2, 0x400 ;  /* 0x0000040000027802 */ /* 0x000fc80000000f00 */
[----:B0-----:R-:W-:Y:S02]  /*fd20*/  LEA R3, R3, R2, 0x18 ;  /* 0x0000000203037211 */ /* 0x001fe400078ec0ff */
[----:B------:R-:W-:-:S03]  /*fd30*/  SHF.L.U32 R2, R0, 0x1f, RZ ;  /* 0x0000001f00027819 */ /* 0x000fc600000006ff */
[----:B------:R-:W-:-:S04]  /*fd40*/  VIADD R3, R3, 0x20 ;  /* 0x0000002003037836 */ /* 0x000fc80000000000 */
[C---:B------:R-:W-:Y:S02]  /*fd50*/  IMAD R7, R8.reuse, 0x8, R3 ;  /* 0x0000000808077824 */ /* 0x040fe400078e0203 */
[----:B------:R-:W-:Y:S02]  /*fd60*/  VIADD R8, R8, 0x1 ;  /* 0x0000000108087836 */ /* 0x000fe40000000000 */
[----:B------:R-:W0:Y:S03]  /*fd70*/  SYNCS.PHASECHK.TRANS64.TRYWAIT P0, [R7+URZ], R2 ;  /* 0x00000002070075a7 */ /* 0x000e26000800017f */
[----:B------:R-:W-:-:S04]  /*fd80*/  ISETP.NE.AND P1, PT, R8, 0x4, PT ;  /* 0x000000040800780c */ /* 0x000fc80003f25270 */
[----:B------:R-:W-:Y:S02]  /*fd90*/  SEL R5, RZ, 0x1, P1 ;  /* 0x00000001ff057807 */ /* 0x000fe40000800000 */
[----:B------:R-:W-:Y:S02]  /*fda0*/  SEL R8, R8, RZ, P1 ;  /* 0x000000ff08087207 */ /* 0x000fe40000800000 */
[----:B------:R-:W-:-:S03]  /*fdb0*/  LOP3.LUT R5, R0, R5, RZ, 0x3c, !PT ;  /* 0x0000000500057212 */ /* 0x000fc600078e3cff */
[----:B------:R-:W-:Y:S01]  /*fdc0*/  IMAD R9, R8, 0x8, R3 ;  /* 0x0000000808097824 */ /* 0x000fe200078e0203 */
[----:B------:R-:W-:Y:S01]  /*fdd0*/  SHF.L.U32 R4, R5, 0x1f, RZ ;  /* 0x0000001f05047819 */ /* 0x000fe200000006ff */
[----:B0-----:R-:W-:Y:S06]  /*fde0*/  @!P0 BRA `(.L_x_314) ;  /* 0x0000000000f08947 */ /* 0x001fec0003800000 */
.L_x_325:
[----:B------:R-:W1:Y:S01]  /*fdf0*/  SYNCS.PHASECHK.TRANS64.TRYWAIT P0, [R9+URZ], R4 ;  /* 0x00000004090075a7 */ /* 0x000e62000800017f */
[----:B------:R-:W-:-:S05]  /*fe00*/  VIADD R0, R8, 0x1 ;  /* 0x0000000108007836 */ /* 0x000fca0000000000 */
[----:B------:R-:W-:-:S04]  /*fe10*/  ISETP.NE.AND P1, PT, R0, 0x4, PT ;  /* 0x000000040000780c */ /* 0x000fc80003f25270 */
[----:B0-----:R-:W-:Y:S02]  /*fe20*/  SEL R2, RZ, 0x1, P1 ;  /* 0x00000001ff027807 */ /* 0x001fe40000800000 */
[----:B------:R-:W-:Y:S02]  /*fe30*/  SEL R0, R0, RZ, P1 ;  /* 0x000000ff00007207 */ /* 0x000fe40000800000 */
[----:B------:R-:W-:-:S03]  /*fe40*/  LOP3.LUT R7, R5, R2, RZ, 0x3c, !PT ;  /* 0x0000000205077212 */ /* 0x000fc600078e3cff */
[----:B------:R-:W-:Y:S01]  /*fe50*/  IMAD R6, R0, 0x8, R3 ;  /* 0x0000000800067824 */ /* 0x000fe200078e0203 */
[----:B------:R-:W-:Y:S01]  /*fe60*/  SHF.L.U32 R5, R7, 0x1f, RZ ;  /* 0x0000001f07057819 */ /* 0x000fe200000006ff */
[----:B-1----:R-:W-:Y:S06]  /*fe70*/  @!P0 BRA `(.L_x_315) ;  /* 0x0000000000e08947 */ /* 0x002fec0003800000 */
.L_x_326:
[----:B------:R-:W1:Y:S01]  /*fe80*/  SYNCS.PHASECHK.TRANS64.TRYWAIT P0, [R6+URZ], R5 ;  /* 0x00000005060075a7 */ /* 0x000e62000800017f */
[----:B------:R-:W-:-:S05]  /*fe90*/  VIADD R0, R0, 0x1 ;  /* 0x0000000100007836 */ /* 0x000fca0000000000 */
[----:B------:R-:W-:-:S04]  /*fea0*/  ISETP.NE.AND P1, PT, R0, 0x4, PT ;  /* 0x000000040000780c */ /* 0x000fc80003f25270 */
[----:B------:R-:W-:Y:S02]  /*feb0*/  SEL R2, RZ, 0x1, P1 ;  /* 0x00000001ff027807 */ /* 0x000fe40000800000 */
[----:B------:R-:W-:Y:S02]  /*fec0*/  SEL R0, R0, RZ, P1 ;  /* 0x000000ff00007207 */ /* 0x000fe40000800000 */
[----:B------:R-:W-:Y:S01]  /*fed0*/  LOP3.LUT R2, R7, R2, RZ, 0x3c, !PT ;  /* 0x0000000207027212 */ /* 0x000fe200078e3cff */
[----:B-1----:R-:W-:Y:S06]  /*fee0*/  @!P0 BRA `(.L_x_316) ;  /* 0x0000000000d88947 */ /* 0x002fec0003800000 */
.L_x_327:
[----:B------:R-:W-:Y:S01]  /*fef0*/  IMAD R3, R0, 0x8, R3 ;  /* 0x0000000800037824 */ /* 0x000fe200078e0203 */
[----:B------:R-:W-:-:S07]  /*ff00*/  SHF.L.U32 R0, R2, 0x1f, RZ ;  /* 0x0000001f02007819 */ /* 0x000fce00000006ff */
.L_x_317:
[----:B--2---:R2:W3:Y:S02]  /*ff10*/  SYNCS.PHASECHK.TRANS64.TRYWAIT P0, [R3+URZ], R0 ;  /* 0x00000000030075a7 */ /* 0x0044e4000800017f */
[----:B---3--:R-:W-:Y:S05]  /*ff20*/  @!P0 NANOSLEEP.SYNCS 0x989680 ;  /* 0x009896800000895d */ /* 0x008fea0003900000 */
[----:B------:R-:W3:Y:S02]  /*ff30*/  @!P0 SYNCS.PHASECHK.TRANS64 P0, [R3+URZ], R0 ;  /* 0x00000000030085a7 */ /* 0x000ee4000800007f */
[----:B---3--:R-:W-:Y:S05]  /*ff40*/  @!P0 BRA `(.L_x_317) ;  /* 0xfffffffc00f08947 */ /* 0x008fea000383ffff */
.L_x_312:
[----:B------:R-:W-:Y:S05]  /*ff50*/  BSYNC B0 ;  /* 0x0000000000007941 */ /* 0x000fea0003800000 */
.L_x_311:
[----:B------:R-:W-:Y:S05]  /*ff60*/  EXIT ;  /* 0x000000000000794d */ /* 0x000fea0003800000 */
.L_x_17:
[----:B-1----:R-:W-:-:S04]  /*ff70*/  IMAD.U32 R3, RZ, RZ, UR6 ;  /* 0x00000006ff037e24 */ /* 0x002fc8000f8e00ff */
[----:B------:R1:W2:Y:S03]  /*ff80*/  SYNCS.PHASECHK.TRANS64.TRYWAIT P0, [R3+URZ], R0 ;  /* 0x00000000030075a7 */ /* 0x0002a6000800017f */
[----:B--2---:R-:W-:Y:S05]  /*ff90*/  @!P0 NANOSLEEP.SYNCS 0x989680 ;  /* 0x009896800000895d */ /* 0x004fea0003900000 */
[----:B------:R-:W2:Y:S02]  /*ffa0*/  @!P0 SYNCS.PHASECHK.TRANS64 P0, [R3+URZ], R0 ;  /* 0x00000000030085a7 */ /* 0x000ea4000800007f */
[----:B--2---:R-:W-:Y:S05]  /*ffb0*/  @!P0 BRA `(.L_x_17) ;  /* 0xfffffffc00ec8947 */ /* 0x004fea000383ffff */
[----:B------:R-:W-:Y:S05]  /*ffc0*/  BRA `(.L_x_16) ;  /* 0xffffff1800e47947 */ /* 0x000fea000383ffff */
.L_x_23:
[----:B-----5:R1:W-:Y:S02]  /*ffd0*/  STL [R1+0x88], R0 ;  /* 0x0000880001007387 */ /* 0x0203e40000100800 */
[----:B-1----:R-:W-:-:S04]  /*ffe0*/  IMAD.U32 R0, RZ, RZ, UR9 ;  /* 0x00000009ff007e24 */ /* 0x002fc8000f8e00ff */
[----:B------:R1:W3:Y:S03]  /*fff0*/  SYNCS.PHASECHK.TRANS64.TRYWAIT P0, [R0+URZ], R229 ;  /* 0x000000e5000075a7 */ /* 0x0002e6000800017f */
[----:B---3--:R-:W-:Y:S05]  /*10000*/  @!P0 NANOSLEEP.SYNCS 0x989680 ;  /* 0x009896800000895d */ /* 0x008fea0003900000 */
[----:B------:R1:W3:Y:S02]  /*10010*/  @!P0 SYNCS.PHASECHK.TRANS64 P0, [R0+URZ], R229 ;  /* 0x000000e5000085a7 */ /* 0x0002e4000800007f */
[----:B-1----:R1:W5:Y:S02]  /*10020*/  LDL.LU R0, [R1+0x88] ;  /* 0x0000880001007983 */ /* 0x0023640000300800 */
[----:B-1-3--:R-:W-:Y:S05]  /*10030*/  @!P0 BRA `(.L_x_23) ;  /* 0xfffffffc00e48947 */ /* 0x00afea000383ffff */
[----:B------:R-:W-:Y:S05]  /*10040*/  BRA `(.L_x_22) ;  /* 0xffffff2c00587947 */ /* 0x000fea000383ffff */
.L_x_298:
[----:B------:R-:W-:Y:S01]  /*10050*/  BSSY B1, `(.L_x_318) ;  /* 0x0000006000017945 */ /* 0x000fe20003800000 */
[----:B------:R-:W-:-:S07]  /*10060*/  IMAD.MOV.U32 R2, RZ, RZ, -0x1 ;  /* 0xffffffffff027424 */ /* 0x000fce00078e00ff */
[----:B------:R-:W-:Y:S05]  /*10070*/  WARPSYNC.COLLECTIVE R2, `(.L_x_319) ;  /* 0x00000000020c7348 */ /* 0x000fea0003c00000 */
[----:B------:R-:W-:Y:S02]  /*10080*/  ELECT P1, UR62, PT ;  /* 0x00000000003e782f */ /* 0x000fe40003820000 */
[----:B------:R-:W-:Y:S01]  /*10090*/  MOV R2, UR62 ;  /* 0x0000003e00027c02 */ /* 0x000fe20008000f00 */
[----:B------:R-:W-:Y:S10]  /*100a0*/  ENDCOLLECTIVE ;  /* 0x000000000000791b */ /* 0x000ff40003800000 */
.L_x_319:
[----:B------:R-:W-:Y:S05]  /*100b0*/  BSYNC B1 ;  /* 0x0000000000017941 */ /* 0x000fea0003800000 */
.L_x_318:
[----:B------:R-:W-:Y:S05]  /*100c0*/  BRA `(.L_x_320) ;  /* 0xfffffff000187947 */ /* 0x000fea000383ffff */
.L_x_301:
[----:B-1----:R1:W2:Y:S02]  /*100d0*/  SYNCS.PHASECHK.TRANS64.TRYWAIT P1, [R13+URZ+0x20], R4 ;  /* 0x000020040d0075a7 */ /* 0x0022a4000802017f */
[----:B--2---:R-:W-:Y:S05]  /*100e0*/  @!P1 NANOSLEEP.SYNCS 0x989680 ;  /* 0x009896800000995d */ /* 0x004fea0003900000 */
[----:B------:R-:W2:Y:S02]  /*100f0*/  @!P1 SYNCS.PHASECHK.TRANS64 P1, [R13+URZ+0x20], R4 ;  /* 0x000020040d0095a7 */ /* 0x000ea4000802007f */
[----:B--2---:R-:W-:Y:S05]  /*10100*/  @!P1 BRA `(.L_x_301) ;  /* 0xfffffffc00f09947 */ /* 0x004fea000383ffff */
[----:B------:R-:W-:Y:S05]  /*10110*/  BRA `(.L_x_321) ;  /* 0xfffffff0004c7947 */ /* 0x000fea000383ffff */
.L_x_310:
[----:B------:R-:W-:Y:S01]  /*10120*/  BSSY B0, `(.L_x_322) ;  /* 0x0000006000007945 */ /* 0x000fe20003800000 */
[----:B------:R-:W-:-:S07]  /*10130*/  IMAD.MOV.U32 R2, RZ, RZ, -0x1 ;  /* 0xffffffffff027424 */ /* 0x000fce00078e00ff */
[----:B------:R-:W-:Y:S05]  /*10140*/  WARPSYNC.COLLECTIVE R2, `(.L_x_323) ;  /* 0x00000000020c7348 */ /* 0x000fea0003c00000 */
[----:B------:R-:W-:Y:S02]  /*10150*/  ELECT P1, UR62, PT ;  /* 0x00000000003e782f */ /* 0x000fe40003820000 */
[----:B------:R-:W-:Y:S01]  /*10160*/  MOV R2, UR62 ;  /* 0x0000003e00027c02 */ /* 0x000fe20008000f00 */
[----:B------:R-:W-:Y:S10]  /*10170*/  ENDCOLLECTIVE ;  /* 0x000000000000791b */ /* 0x000ff40003800000 */
.L_x_323:
[----:B------:R-:W-:Y:S05]  /*10180*/  BSYNC B0 ;  /* 0x0000000000007941 */ /* 0x000fea0003800000 */
.L_x_322:
[----:B------:R-:W-:Y:S01]  /*10190*/  PLOP3.LUT P0, PT, P1, PT, PT, 0x80, 0x0 ;  /* 0x000000000000781c */ /* 0x000fe20000f0f070 */
[----:B------:R-:W-:-:S12]  /*101a0*/  BRA `(.L_x_324) ;  /* 0xfffffff800b87947 */ /* 0x000fd8000383ffff */
.L_x_314:
[----:B0-----:R0:W1:Y:S02]  /*101b0*/  SYNCS.PHASECHK.TRANS64.TRYWAIT P0, [R7+URZ], R2 ;  /* 0x00000002070075a7 */ /* 0x001064000800017f */
[----:B-1----:R-:W-:Y:S05]  /*101c0*/  @!P0 NANOSLEEP.SYNCS 0x989680 ;  /* 0x009896800000895d */ /* 0x002fea0003900000 */
[----:B------:R-:W1:Y:S02]  /*101d0*/  @!P0 SYNCS.PHASECHK.TRANS64 P0, [R7+URZ], R2 ;  /* 0x00000002070085a7 */ /* 0x000e64000800007f */
[----:B-1----:R-:W-:Y:S05]  /*101e0*/  @!P0 BRA `(.L_x_314) ;  /* 0xfffffffc00f08947 */ /* 0x002fea000383ffff */
[----:B------:R-:W-:Y:S05]  /*101f0*/  BRA `(.L_x_325) ;  /* 0xfffffff800fc7947 */ /* 0x000fea000383ffff */
.L_x_315:
[----:B0-----:R0:W1:Y:S02]  /*10200*/  SYNCS.PHASECHK.TRANS64.TRYWAIT P0, [R9+URZ], R4 ;  /* 0x00000004090075a7 */ /* 0x001064000800017f */
[----:B-1----:R-:W-:Y:S05]  /*10210*/  @!P0 NANOSLEEP.SYNCS 0x989680 ;  /* 0x009896800000895d */ /* 0x002fea0003900000 */
[----:B------:R-:W1:Y:S02]  /*10220*/  @!P0 SYNCS.PHASECHK.TRANS64 P0, [R9+URZ], R4 ;  /* 0x00000004090085a7 */ /* 0x000e64000800007f */
[----:B-1----:R-:W-:Y:S05]  /*10230*/  @!P0 BRA `(.L_x_315) ;  /* 0xfffffffc00f08947 */ /* 0x002fea000383ffff */
[----:B------:R-:W-:Y:S05]  /*10240*/  BRA `(.L_x_326) ;  /* 0xfffffffc000c7947 */ /* 0x000fea000383ffff */
.L_x_316:
[----:B-1----:R1:W2:Y:S02]  /*10250*/  SYNCS.PHASECHK.TRANS64.TRYWAIT P0, [R6+URZ], R5 ;  /* 0x00000005060075a7 */ /* 0x0022a4000800017f */
[----:B--2---:R-:W-:Y:S05]  /*10260*/  @!P0 NANOSLEEP.SYNCS 0x989680 ;  /* 0x009896800000895d */ /* 0x004fea0003900000 */
[----:B------:R-:W2:Y:S02]  /*10270*/  @!P0 SYNCS.PHASECHK.TRANS64 P0, [R6+URZ], R5 ;  /* 0x00000005060085a7 */ /* 0x000ea4000800007f */
[----:B--2---:R-:W-:Y:S05]  /*10280*/  @!P0 BRA `(.L_x_316) ;  /* 0xfffffffc00f08947 */ /* 0x004fea000383ffff */
[----:B------:R-:W-:Y:S05]  /*10290*/  BRA `(.L_x_327) ;  /* 0xfffffffc00147947 */ /* 0x000fea000383ffff */
.L_x_328:
[----:B------:R-:W-:-:S00]  /*102a0*/  BRA `(.L_x_328) ;  /* 0xfffffffc00fc7947 */ /* 0x000fc0000383ffff */
[----:B------:R-:W-:-:S00]  /*102b0*/  NOP ;  /* 0x0000000000007918 */ /* 0x000fc00000000000 */
        /* <DEDUP_REMOVED lines=12> */
.L_x_329:


//--------------------- .nv.shared._ZN7cutlass13device_kernelINS_4gemm6kernel13GemmUniversalIN4cute5tupleIJiiiiEEENS1_10collective13CollectiveMmaINS1_37MainloopSm90TmaGmmaWarpSpecializedFP8ILi4ENS5_IJNS4_1CILi1EEESB_SB_EEENS1_35KernelTmaWarpSpecializedCooperativeEEENS5_IJNSA_ILi128EEENSA_ILi256EEENSA_ILi64EEEEEENS_12float_e5m2_tENS5_IJlSB_lEEESJ_SK_NS4_8TiledMMAINS4_8MMA_AtomIJNS4_4SM904GMMA31MMA_64x256x32_F32E5M2E5M2_SS_TNILNSO_7ScaleInE1ELSQ_1EEEEEENS4_6LayoutINS5_IJNSA_ILi2EEESB_SB_EEENS5_IJSB_NSA_ILi0EEESW_EEEEENS5_IJNS4_10UnderscoreESZ_SZ_EEEEENS4_13SM90_TMA_LOADENS4_14ComposedLayoutINS4_7SwizzleILi2ELi4ELi3EEENS4_18smem_ptr_flag_bitsILi8EEENST_INS5_IJNSA_ILi8EEESH_EEENS5_IJSH_SB_EEEEEEEvNS4_8identityES12_S1C_vS1D_EENS_8epilogue10collective6detail29Sm90TmaWarpSpecializedAdapterINS1G_15DefaultEpilogueISJ_SK_SK_NS1F_6thread17LinearCombinationISJ_Li1EffLNS1K_9ScaleType4KindE0ELNS_15FloatRoundStyleE2ESJ_EENS1_15EpilogueDefaultEEEEEvvEEEEvNT_6ParamsE --------------------------
	.section	.nv.shared._ZN7cutlass13device_kernelINS_4gemm6kernel13GemmUniversalIN4cute5tupleIJiiiiEEENS1_10collective13CollectiveMmaINS1_37MainloopSm90TmaGmmaWarpSpecializedFP8ILi4ENS5_IJNS4_1CILi1EEESB_SB_EEENS1_35KernelTmaWarpSpecializedCooperativeEEENS5_IJNSA_ILi128EEENSA_ILi256EEENSA_ILi64EEEEEENS_12float_e5m2_tENS5_IJlSB_lEEESJ_SK_NS4_8TiledMMAINS4_8MMA_AtomIJNS4_4SM904GMMA31MMA_64x256x32_F32E5M2E5M2_SS_TNILNSO_7ScaleInE1ELSQ_1EEEEEENS4_6LayoutINS5_IJNSA_ILi2EEESB_SB_EEENS5_IJSB_NSA_ILi0EEESW_EEEEENS5_IJNS4_10UnderscoreESZ_SZ_EEEEENS4_13SM90_TMA_LOADENS4_14ComposedLayoutINS4_7SwizzleILi2ELi4ELi3EEENS4_18smem_ptr_flag_bitsILi8EEENST_INS5_IJNSA_ILi8EEESH_EEENS5_IJSH_SB_EEEEEEEvNS4_8identityES12_S1C_vS1D_EENS_8epilogue10collective6detail29Sm90TmaWarpSpecializedAdapterINS1G_15DefaultEpilogueISJ_SK_SK_NS1F_6thread17LinearCombinationISJ_Li1EffLNS1K_9ScaleType4KindE0ELNS_15FloatRoundStyleE2ESJ_EENS1_15EpilogueDefaultEEEEEvvEEEEvNT_6ParamsE,"aw",@nobits
	.sectionflags	@""
	.align	16
	.zero		1024


//--------------------- .nv.shared.reserved.0     --------------------------
	.section	.nv.shared.reserved.0,"aw",@nobits
	.weak		__nv_reservedSMEM_offset_0_alias
	.size		__nv_reservedSMEM_offset_0_alias, 0, 0
	.other		__nv_reservedSMEM_offset_0_alias,@"STO_CUDA_RESERVED_SHARED STV_DEFAULT"
__nv_reservedSMEM_offset_0_alias:
	.zero		0


//--------------------- .nv.global                --------------------------
	.section	.nv.global,"aw",@nobits
.nv.global:
	.type		_ZN39_INTERNAL_e6032c25_4_k_cu_419fc836_45464cute1_E,@object
	.size		_ZN39_INTERNAL_e6032c25_4_k_cu_419fc836_45464cute1_E,(_ZN39_INTERNAL_e6032c25_4_k_cu_419fc836_45464cuda3std3__45__cpo6cbeginE - _ZN39_INTERNAL_e6032c25_4_k_cu_419fc836_45464cute1_E)
_ZN39_INTERNAL_e6032c25_4_k_cu_419fc836_45464cute1_E:
	.zero		1
	.type		_ZN39_INTERNAL_e6032c25_4_k_cu_419fc836_45464cuda3std3__45__cpo6cbeginE,@object
	.size		_ZN39_INTERNAL_e6032c25_4_k_cu_419fc836_45464cuda3std3__45__cpo6cbeginE,(_ZN39_INTERNAL_e6032c25_4_k_cu_419fc836_45464cuda3std3__48in_placeE - _ZN39_INTERNAL_e6032c25_4_k_cu_419fc836_45464cuda3std3__45__cpo6cbeginE)
_ZN39_INTERNAL_e6032c25_4_k_cu_419fc836_45464cuda3std3__45__cpo6cbeginE:
	.zero		1
	.type		_ZN39_INTERNAL_e6032c25_4_k_cu_419fc836_45464cuda3std3__48in_placeE,@object
	.size		_ZN39_INTERNAL_e6032c25_4_k_cu_419fc836_45464cuda3std3__48in_placeE,(_ZN39_INTERNAL_e6032c25_4_k_cu_419fc836_45464cuda3std6ranges3__45__cpo9iter_moveE - _ZN39_INTERNAL_e6032c25_4_k_cu_419fc836_45464cuda3std3__48in_placeE)
_ZN39_INTERNAL_e6032c25_4_k_cu_419fc836_45464cuda3std3__48in_placeE:
	.zero		1
	.type		_ZN39_INTERNAL_e6032c25_4_k_cu_419fc836_45464cuda3std6ranges3__45__cpo9iter_moveE,@object
	.size		_ZN39_INTERNAL_e6032c25_4_k_cu_419fc836_45464cuda3std6ranges3__45__cpo9iter_moveE,(_ZN39_INTERNAL_e6032c25_4_k_cu_419fc836_45464cuda3std3__45__cpo5beginE - _ZN39_INTERNAL_e6032c25_4_k_cu_419fc836_45464cuda3std6ranges3__45__cpo9iter_moveE)
_ZN39_INTERNAL_e6032c25_4_k_cu_419fc836_45464cuda3std6ranges3__45__cpo9iter_moveE:
	.zero		1
	.type		_ZN39_INTERNAL_e6032c25_4_k_cu_419fc836_45464cuda3std3__45__cpo5beginE,@object
	.size		_ZN39_INTERNAL_e6032c25_4_k_cu_419fc836_45464cuda3std3__45__cpo5beginE,(_ZN39_INTERNAL_e6032c25_4_k_cu_419fc836_45464cuda3std3__441_GLOBAL__N__e6032c25_4_k_cu_419fc836_45466ignoreE - _ZN39_INTERNAL_e6032c25_4_k_cu_419fc836_45464cuda3std3__45__cpo5beginE)
_ZN39_INTERNAL_e6032c25_4_k_cu_419fc836_45464cuda3std3__45__cpo5beginE:
	.zero		1
	.type		_ZN39_INTERNAL_e6032c25_4_k_cu_419fc836_45464cuda3std3__441_GLOBAL__N__e6032c25_4_k_cu_419fc836_45466ignoreE,@object
	.size		_ZN39_INTERNAL_e6032c25_4_k_cu_419fc836_45464cuda3std3__441_GLOBAL__N__e6032c25_4_k_cu_419fc836_45466ignoreE,(_ZN39_INTERNAL_e6032c25_4_k_cu_419fc836_45464cute7productE - _ZN39_INTERNAL_e6032c25_4_k_cu_419fc836_45464cuda3std3__441_GLOBAL__N__e6032c25_4_k_cu_419fc836_45466ignoreE)
_ZN39_INTERNAL_e6032c25_4_k_cu_419fc836_45464cuda3std3__441_GLOBAL__N__e6032c25_4_k_cu_419fc836_45466ignoreE:
	.zero		1
	.type		_ZN39_INTERNAL_e6032c25_4_k_cu_419fc836_45464cute7productE,@object
	.size		_ZN39_INTERNAL_e6032c25_4_k_cu_419fc836_45464cute7productE,(_ZN39_INTERNAL_e6032c25_4_k_cu_419fc836_45464cuda3std3__45__cpo3endE - _ZN39_INTERNAL_e6032c25_4_k_cu_419fc836_45464cute7productE)
_ZN39_INTERNAL_e6032c25_4_k_cu_419fc836_45464cute7productE:
	.zero		1
	.type		_ZN39_INTERNAL_e6032c25_4_k_cu_419fc836_45464cuda3std3__45__cpo3endE,@object
	.size		_ZN39_INTERNAL_e6032c25_4_k_cu_419fc836_45464cuda3std3__45__cpo3endE,(_ZN39_INTERNAL_e6032c25_4_k_cu_419fc836_45464cuda3std3__419piecewise_constructE - _ZN39_INTERNAL_e6032c25_4_k_cu_419fc836_45464cuda3std3__45__cpo3endE)
_ZN39_INTERNAL_e6032c25_4_k_cu_419fc836_45464cuda3std3__45__cpo3endE:
	.zero		1
	.type		_ZN39_INTERNAL_e6032c25_4_k_cu_419fc836_45464cuda3std3__419piecewise_constructE,@object
	.size		_ZN39_INTERNAL_e6032c25_4_k_cu_419fc836_45464cuda3std3__419piecewise_constructE,(_ZN39_INTERNAL_e6032c25_4_k_cu_419fc836_45464cuda3std3__45__cpo4cendE - _ZN39_INTERNAL_e6032c25_4_k_cu_419fc836_45464cuda3std3__419piecewise_constructE)
_ZN39_INTERNAL_e6032c25_4_k_cu_419fc836_45464cuda3std3__419piecewise_constructE:
	.zero		1
	.type		_ZN39_INTERNAL_e6032c25_4_k_cu_419fc836_45464cuda3std3__45__cpo4cendE,@object
	.size		_ZN39_INTERNAL_e6032c25_4_k_cu_419fc836_45464cuda3std3__45__cpo4cendE,(_ZN39_INTERNAL_e6032c25_4_k_cu_419fc836_45464cuda3std6ranges3__45__cpo4swapE - _ZN39_INTERNAL_e6032c25_4_k_cu_419fc836_45464cuda3std3__45__cpo4cendE)
_ZN39_INTERNAL_e6032c25_4_k_cu_419fc836_45464cuda3std3__45__cpo4cendE:
	.zero		1
	.type		_ZN39_INTERNAL_e6032c25_4_k_cu_419fc836_45464cuda3std6ranges3__45__cpo4swapE,@object
	.size		_ZN39_INTERNAL_e6032c25_4_k_cu_419fc836_45464cuda3std6ranges3__45__cpo4swapE,(.L_7 - _ZN39_INTERNAL_e6032c25_4_k_cu_419fc836_45464cuda3std6ranges3__45__cpo4swapE)
_ZN39_INTERNAL_e6032c25_4_k_cu_419fc836_45464cuda3std6ranges3__45__cpo4swapE:
	.zero		1
.L_7:


//--------------------- .nv.constant0._ZN7cutlass13device_kernelINS_4gemm6kernel13GemmUniversalIN4cute5tupleIJiiiiEEENS1_10collective13CollectiveMmaINS1_37MainloopSm90TmaGmmaWarpSpecializedFP8ILi4ENS5_IJNS4_1CILi1EEESB_SB_EEENS1_35KernelTmaWarpSpecializedCooperativeEEENS5_IJNSA_ILi128EEENSA_ILi256EEENSA_ILi64EEEEEENS_12float_e5m2_tENS5_IJlSB_lEEESJ_SK_NS4_8TiledMMAINS4_8MMA_AtomIJNS4_4SM904GMMA31MMA_64x256x32_F32E5M2E5M2_SS_TNILNSO_7ScaleInE1ELSQ_1EEEEEENS4_6LayoutINS5_IJNSA_ILi2EEESB_SB_EEENS5_IJSB_NSA_ILi0EEESW_EEEEENS5_IJNS4_10UnderscoreESZ_SZ_EEEEENS4_13SM90_TMA_LOADENS4_14ComposedLayoutINS4_7SwizzleILi2ELi4ELi3EEENS4_18smem_ptr_flag_bitsILi8EEENST_INS5_IJNSA_ILi8EEESH_EEENS5_IJSH_SB_EEEEEEEvNS4_8identityES12_S1C_vS1D_EENS_8epilogue10collective6detail29Sm90TmaWarpSpecializedAdapterINS1G_15DefaultEpilogueISJ_SK_SK_NS1F_6thread17LinearCombinationISJ_Li1EffLNS1K_9ScaleType4KindE0ELNS_15FloatRoundStyleE2ESJ_EENS1_15EpilogueDefaultEEEEEvvEEEEvNT_6ParamsE --------------------------
	.section	.nv.constant0._ZN7cutlass13device_kernelINS_4gemm6kernel13GemmUniversalIN4cute5tupleIJiiiiEEENS1_10collective13CollectiveMmaINS1_37MainloopSm90TmaGmmaWarpSpecializedFP8ILi4ENS5_IJNS4_1CILi1EEESB_SB_EEENS1_35KernelTmaWarpSpecializedCooperativeEEENS5_IJNSA_ILi128EEENSA_ILi256EEENSA_ILi64EEEEEENS_12float_e5m2_tENS5_IJlSB_lEEESJ_SK_NS4_8TiledMMAINS4_8MMA_AtomIJNS4_4SM904GMMA31MMA_64x256x32_F32E5M2E5M2_SS_TNILNSO_7ScaleInE1ELSQ_1EEEEEENS4_6LayoutINS5_IJNSA_ILi2EEESB_SB_EEENS5_IJSB_NSA_ILi0EEESW_EEEEENS5_IJNS4_10UnderscoreESZ_SZ_EEEEENS4_13SM90_TMA_LOADENS4_14ComposedLayoutINS4_7SwizzleILi2ELi4ELi3EEENS4_18smem_ptr_flag_bitsILi8EEENST_INS5_IJNSA_ILi8EEESH_EEENS5_IJSH_SB_EEEEEEEvNS4_8identityES12_S1C_vS1D_EENS_8epilogue10collective6detail29Sm90TmaWarpSpecializedAdapterINS1G_15DefaultEpilogueISJ_SK_SK_NS1F_6thread17LinearCombinationISJ_Li1EffLNS1K_9ScaleType4KindE0ELNS_15FloatRoundStyleE2ESJ_EENS1_15EpilogueDefaultEEEEEvvEEEEvNT_6ParamsE,"a",@progbits
	.sectionflags	@""
	.align	4
.nv.constant0._ZN7cutlass13device_kernelINS_4gemm6kernel13GemmUniversalIN4cute5tupleIJiiiiEEENS1_10collective13CollectiveMmaINS1_37MainloopSm90TmaGmmaWarpSpecializedFP8ILi4ENS5_IJNS4_1CILi1EEESB_SB_EEENS1_35KernelTmaWarpSpecializedCooperativeEEENS5_IJNSA_ILi128EEENSA_ILi256EEENSA_ILi64EEEEEENS_12float_e5m2_tENS5_IJlSB_lEEESJ_SK_NS4_8TiledMMAINS4_8MMA_AtomIJNS4_4SM904GMMA31MMA_64x256x32_F32E5M2E5M2_SS_TNILNSO_7ScaleInE1ELSQ_1EEEEEENS4_6LayoutINS5_IJNSA_ILi2EEESB_SB_EEENS5_IJSB_NSA_ILi0EEESW_EEEEENS5_IJNS4_10UnderscoreESZ_SZ_EEEEENS4_13SM90_TMA_LOADENS4_14ComposedLayoutINS4_7SwizzleILi2ELi4ELi3EEENS4_18smem_ptr_flag_bitsILi8EEENST_INS5_IJNSA_ILi8EEESH_EEENS5_IJSH_SB_EEEEEEEvNS4_8identityES12_S1C_vS1D_EENS_8epilogue10collective6detail29Sm90TmaWarpSpecializedAdapterINS1G_15DefaultEpilogueISJ_SK_SK_NS1F_6thread17LinearCombinationISJ_Li1EffLNS1K_9ScaleType4KindE0ELNS_15FloatRoundStyleE2ESJ_EENS1_15EpilogueDefaultEEEEEvvEEEEvNT_6ParamsE:
	.zero		1664


//--------------------- SYMBOLS --------------------------

	.type		.nv.reservedSmem.offset0,@object
	.size		.nv.reservedSmem.offset0,0x4
